	.target	sm_100a

	.elftype	@"ET_EXEC"


//--------------------- .note.nv.tkinfo           --------------------------
	.section	.note.nv.tkinfo,"",@"SHT_NOTE"
	.sectionflags	@"SHF_NOTE_NV_TKINFO"
	.tkinfo
        /*0018*/ 	.word	0x00000002
        /*0030*/ 	.string	""
        /*0030*/ 	.string	"ptxas"
        /*0030*/ 	.string	"Cuda compilation tools, release 13.0, V13.0.88"
        /*0030*/ 	.string	"Build cuda_13.0.r13.0/compiler.36424714_0"
        /*0030*/ 	.string	"-arch sm_100a -m 64 "



//--------------------- .note.nv.cuinfo           --------------------------
	.section	.note.nv.cuinfo,"",@"SHT_NOTE"
	.sectionflags	@"SHF_NOTE_NV_CUINFO"
        /*0018*/ 	.short	0x0002
        /*001a*/ 	.short	0x0064
        /*001c*/ 	.short	0x0082
	.zero		2


//--------------------- .nv.info                  --------------------------
	.section	.nv.info,"",@"SHT_CUDA_INFO"
	.align	4


	//----- nvinfo : EIATTR_REGCOUNT
	.align		4
        /*0000*/ 	.byte	0x04, 0x2f
        /*0002*/ 	.short	(.L_19 - .L_18)
	.align		4
.L_18:
        /*0004*/ 	.word	index@(_ZN7cutlass13device_kernelINS_4gemm6kernel13GemmUniversalIN4cute5tupleIJiiiiEEENS1_10collective13CollectiveMmaINS1_35MainloopSm100TmaUmmaWarpSpecializedILi2ELi2ELi2ENS5_IJNS4_1CILi4EEENSA_ILi2EEENSA_ILi1EEEEEEEENS5_IJNSA_ILi256EEESG_NSA_ILi64EEEEEEfNS5_IJlSD_lEEEfSJ_NS4_8TiledMMAINS4_8MMA_AtomIJNS4_23SM100_MMA_TF32_2x1SM_SSINS_10tfloat32_tESN_fLi256ELi256ELNS4_4UMMA5MajorE0ELSP_0ELNSO_7ScaleInE0ELSQ_0EEEEEENS4_6LayoutINS5_IJSD_SD_SD_EEENS5_IJNSA_ILi0EEESV_SV_EEEEENS5_IJNS4_10UnderscoreESY_SY_EEEEENS4_28SM100_TMA_2SM_LOAD_MULTICASTENS4_14ComposedLayoutINS4_7SwizzleILi3ELi4ELi3EEENS4_18smem_ptr_flag_bitsILi32EEENST_INS5_IJNSA_ILi8EEENSA_ILi32EEEEEENS5_IJS18_SD_EEEEEEEvNS4_8identityES11_S1C_vS1D_EENS_8epilogue10collective18CollectiveEpilogueINS1F_23Sm100TmaWarpSpecializedILi4ELi2ELi32ELb1ELb0EEEJNS5_IJNSA_ILi128EEESG_SH_EEENS5_IJNST_IS1K_SD_EENST_IS18_SD_EEEEEfSJ_fSJ_NS1F_6fusion15FusionCallbacksIS1J_NS1P_17LinearCombinationIffffLNS_15FloatRoundStyleE2EEES1L_S1O_JEEENS4_5SM1004TMEM4LOAD26SM100_TMEM_LOAD_32dp32b32xENS4_13SM90_TMA_LOADES1C_NS4_39AutoVectorizingCopyWithAssumedAlignmentILi128EEENS4_14SM90_TMA_STOREES1C_S21_S21_EEEvvEEEEvNT_6ParamsE)
        /*0008*/ 	.word	0x00000079


	//----- nvinfo : EIATTR_FRAME_SIZE
	.align		4
.L_19:
        /*000c*/ 	.byte	0x04, 0x11
        /*000e*/ 	.short	(.L_21 - .L_20)
	.align		4
.L_20:
        /*0010*/ 	.word	index@($__internal_2_$__cuda_sm10x_tcgen05_guardrail_trap_unallocated_columns_being_dealloced)
        /*0014*/ 	.word	0x00000000


	//----- nvinfo : EIATTR_FRAME_SIZE
	.align		4
.L_21:
        /*0018*/ 	.byte	0x04, 0x11
        /*001a*/ 	.short	(.L_23 - .L_22)
	.align		4
.L_22:
        /*001c*/ 	.word	index@($__internal_1_$__cuda_sm10x_tcgen05_guardrail_trap_phase_invalid_during_alloc)
        /*0020*/ 	.word	0x00000000


	//----- nvinfo : EIATTR_FRAME_SIZE
	.align		4
.L_23:
        /*0024*/ 	.byte	0x04, 0x11
        /*0026*/ 	.short	(.L_25 - .L_24)
	.align		4
.L_24:
        /*0028*/ 	.word	index@($__internal_0_$__cuda_sm10x_tcgen05_guardrail_trap_col_being_dealloced_not_returned_by_alloc)
        /*002c*/ 	.word	0x00000000


	//----- nvinfo : EIATTR_FRAME_SIZE
	.align		4
.L_25:
        /*0030*/ 	.byte	0x04, 0x11
        /*0032*/ 	.short	(.L_27 - .L_26)
	.align		4
.L_26:
        /*0034*/ 	.word	index@(_ZN7cutlass13device_kernelINS_4gemm6kernel13GemmUniversalIN4cute5tupleIJiiiiEEENS1_10collective13CollectiveMmaINS1_35MainloopSm100TmaUmmaWarpSpecializedILi2ELi2ELi2ENS5_IJNS4_1CILi4EEENSA_ILi2EEENSA_ILi1EEEEEEEENS5_IJNSA_ILi256EEESG_NSA_ILi64EEEEEEfNS5_IJlSD_lEEEfSJ_NS4_8TiledMMAINS4_8MMA_AtomIJNS4_23SM100_MMA_TF32_2x1SM_SSINS_10tfloat32_tESN_fLi256ELi256ELNS4_4UMMA5MajorE0ELSP_0ELNSO_7ScaleInE0ELSQ_0EEEEEENS4_6LayoutINS5_IJSD_SD_SD_EEENS5_IJNSA_ILi0EEESV_SV_EEEEENS5_IJNS4_10UnderscoreESY_SY_EEEEENS4_28SM100_TMA_2SM_LOAD_MULTICASTENS4_14ComposedLayoutINS4_7SwizzleILi3ELi4ELi3EEENS4_18smem_ptr_flag_bitsILi32EEENST_INS5_IJNSA_ILi8EEENSA_ILi32EEEEEENS5_IJS18_SD_EEEEEEEvNS4_8identityES11_S1C_vS1D_EENS_8epilogue10collective18CollectiveEpilogueINS1F_23Sm100TmaWarpSpecializedILi4ELi2ELi32ELb1ELb0EEEJNS5_IJNSA_ILi128EEESG_SH_EEENS5_IJNST_IS1K_SD_EENST_IS18_SD_EEEEEfSJ_fSJ_NS1F_6fusion15FusionCallbacksIS1J_NS1P_17LinearCombinationIffffLNS_15FloatRoundStyleE2EEES1L_S1O_JEEENS4_5SM1004TMEM4LOAD26SM100_TMEM_LOAD_32dp32b32xENS4_13SM90_TMA_LOADES1C_NS4_39AutoVectorizingCopyWithAssumedAlignmentILi128EEENS4_14SM90_TMA_STOREES1C_S21_S21_EEEvvEEEEvNT_6ParamsE)
        /*0038*/ 	.word	0x00000000


	//----- nvinfo : EIATTR_MIN_STACK_SIZE
	.align		4
.L_27:
        /*003c*/ 	.byte	0x04, 0x12
        /*003e*/ 	.short	(.L_29 - .L_28)
	.align		4
.L_28:
        /*0040*/ 	.word	index@(_ZN7cutlass13device_kernelINS_4gemm6kernel13GemmUniversalIN4cute5tupleIJiiiiEEENS1_10collective13CollectiveMmaINS1_35MainloopSm100TmaUmmaWarpSpecializedILi2ELi2ELi2ENS5_IJNS4_1CILi4EEENSA_ILi2EEENSA_ILi1EEEEEEEENS5_IJNSA_ILi256EEESG_NSA_ILi64EEEEEEfNS5_IJlSD_lEEEfSJ_NS4_8TiledMMAINS4_8MMA_AtomIJNS4_23SM100_MMA_TF32_2x1SM_SSINS_10tfloat32_tESN_fLi256ELi256ELNS4_4UMMA5MajorE0ELSP_0ELNSO_7ScaleInE0ELSQ_0EEEEEENS4_6LayoutINS5_IJSD_SD_SD_EEENS5_IJNSA_ILi0EEESV_SV_EEEEENS5_IJNS4_10UnderscoreESY_SY_EEEEENS4_28SM100_TMA_2SM_LOAD_MULTICASTENS4_14ComposedLayoutINS4_7SwizzleILi3ELi4ELi3EEENS4_18smem_ptr_flag_bitsILi32EEENST_INS5_IJNSA_ILi8EEENSA_ILi32EEEEEENS5_IJS18_SD_EEEEEEEvNS4_8identityES11_S1C_vS1D_EENS_8epilogue10collective18CollectiveEpilogueINS1F_23Sm100TmaWarpSpecializedILi4ELi2ELi32ELb1ELb0EEEJNS5_IJNSA_ILi128EEESG_SH_EEENS5_IJNST_IS1K_SD_EENST_IS18_SD_EEEEEfSJ_fSJ_NS1F_6fusion15FusionCallbacksIS1J_NS1P_17LinearCombinationIffffLNS_15FloatRoundStyleE2EEES1L_S1O_JEEENS4_5SM1004TMEM4LOAD26SM100_TMEM_LOAD_32dp32b32xENS4_13SM90_TMA_LOADES1C_NS4_39AutoVectorizingCopyWithAssumedAlignmentILi128EEENS4_14SM90_TMA_STOREES1C_S21_S21_EEEvvEEEEvNT_6ParamsE)
        /*0044*/ 	.word	0x00000000
.L_29:


//--------------------- .nv.compat                --------------------------
	.section	.nv.compat,"",@"SHT_CUDA_COMPAT_INFO"
	.align	4
        /*0000*/ 	.byte	0x02, 0x09, 0x01, 0x00, 0x02, 0x02, 0x02, 0x00, 0x02, 0x05, 0x05, 0x00, 0x03, 0x07, 0x01, 0x01
        /*0010*/ 	.byte	0x02, 0x03, 0x01, 0x00, 0x02, 0x06, 0x01, 0x00, 0x04, 0x0b, 0x08, 0x00, 0x09, 0x00, 0x00, 0x00
        /*0020*/ 	.byte	0x00, 0x00, 0x00, 0x00


//--------------------- .nv.info._ZN7cutlass13device_kernelINS_4gemm6kernel13GemmUniversalIN4cute5tupleIJiiiiEEENS1_10collective13CollectiveMmaINS1_35MainloopSm100TmaUmmaWarpSpecializedILi2ELi2ELi2ENS5_IJNS4_1CILi4EEENSA_ILi2EEENSA_ILi1EEEEEEEENS5_IJNSA_ILi256EEESG_NSA_ILi64EEEEEEfNS5_IJlSD_lEEEfSJ_NS4_8TiledMMAINS4_8MMA_AtomIJNS4_23SM100_MMA_TF32_2x1SM_SSINS_10tfloat32_tESN_fLi256ELi256ELNS4_4UMMA5MajorE0ELSP_0ELNSO_7ScaleInE0ELSQ_0EEEEEENS4_6LayoutINS5_IJSD_SD_SD_EEENS5_IJNSA_ILi0EEESV_SV_EEEEENS5_IJNS4_10UnderscoreESY_SY_EEEEENS4_28SM100_TMA_2SM_LOAD_MULTICASTENS4_14ComposedLayoutINS4_7SwizzleILi3ELi4ELi3EEENS4_18smem_ptr_flag_bitsILi32EEENST_INS5_IJNSA_ILi8EEENSA_ILi32EEEEEENS5_IJS18_SD_EEEEEEEvNS4_8identityES11_S1C_vS1D_EENS_8epilogue10collective18CollectiveEpilogueINS1F_23Sm100TmaWarpSpecializedILi4ELi2ELi32ELb1ELb0EEEJNS5_IJNSA_ILi128EEESG_SH_EEENS5_IJNST_IS1K_SD_EENST_IS18_SD_EEEEEfSJ_fSJ_NS1F_6fusion15FusionCallbacksIS1J_NS1P_17LinearCombinationIffffLNS_15FloatRoundStyleE2EEES1L_S1O_JEEENS4_5SM1004TMEM4LOAD26SM100_TMEM_LOAD_32dp32b32xENS4_13SM90_TMA_LOADES1C_NS4_39AutoVectorizingCopyWithAssumedAlignmentILi128EEENS4_14SM90_TMA_STOREES1C_S21_S21_EEEvvEEEEvNT_6ParamsE --------------------------
	.section	.nv.info._ZN7cutlass13device_kernelINS_4gemm6kernel13GemmUniversalIN4cute5tupleIJiiiiEEENS1_10collective13CollectiveMmaINS1_35MainloopSm100TmaUmmaWarpSpecializedILi2ELi2ELi2ENS5_IJNS4_1CILi4EEENSA_ILi2EEENSA_ILi1EEEEEEEENS5_IJNSA_ILi256EEESG_NSA_ILi64EEEEEEfNS5_IJlSD_lEEEfSJ_NS4_8TiledMMAINS4_8MMA_AtomIJNS4_23SM100_MMA_TF32_2x1SM_SSINS_10tfloat32_tESN_fLi256ELi256ELNS4_4UMMA5MajorE0ELSP_0ELNSO_7ScaleInE0ELSQ_0EEEEEENS4_6LayoutINS5_IJSD_SD_SD_EEENS5_IJNSA_ILi0EEESV_SV_EEEEENS5_IJNS4_10UnderscoreESY_SY_EEEEENS4_28SM100_TMA_2SM_LOAD_MULTICASTENS4_14ComposedLayoutINS4_7SwizzleILi3ELi4ELi3EEENS4_18smem_ptr_flag_bitsILi32EEENST_INS5_IJNSA_ILi8EEENSA_ILi32EEEEEENS5_IJS18_SD_EEEEEEEvNS4_8identityES11_S1C_vS1D_EENS_8epilogue10collective18CollectiveEpilogueINS1F_23Sm100TmaWarpSpecializedILi4ELi2ELi32ELb1ELb0EEEJNS5_IJNSA_ILi128EEESG_SH_EEENS5_IJNST_IS1K_SD_EENST_IS18_SD_EEEEEfSJ_fSJ_NS1F_6fusion15FusionCallbacksIS1J_NS1P_17LinearCombinationIffffLNS_15FloatRoundStyleE2EEES1L_S1O_JEEENS4_5SM1004TMEM4LOAD26SM100_TMEM_LOAD_32dp32b32xENS4_13SM90_TMA_LOADES1C_NS4_39AutoVectorizingCopyWithAssumedAlignmentILi128EEENS4_14SM90_TMA_STOREES1C_S21_S21_EEEvvEEEEvNT_6ParamsE,"",@"SHT_CUDA_INFO"
	.sectionflags	@""
	.align	4


	//----- nvinfo : EIATTR_CUDA_API_VERSION
	.align		4
        /*0000*/ 	.byte	0x04, 0x37
        /*0002*/ 	.short	(.L_31 - .L_30)
.L_30:
        /*0004*/ 	.word	0x00000082


	//----- nvinfo : EIATTR_KPARAM_INFO
	.align		4
.L_31:
        /*0008*/ 	.byte	0x04, 0x17
        /*000a*/ 	.short	(.L_33 - .L_32)
.L_32:
        /*000c*/ 	.word	0x00000000
        /*0010*/ 	.short	0x0000
        /*0012*/ 	.short	0x0000
        /*0014*/ 	.byte	0x00, 0xf0, 0x01, 0x20


	//----- nvinfo : EIATTR_AT_ENTRY_FRAGMENTS
	.align		4
.L_33:
        /*0018*/ 	.byte	0x04, 0x4f
        /*001a*/ 	.short	(.L_35 - .L_34)


	//   ....[0]....
.L_34:
        /*001c*/ 	.word	0x00000007


	//----- nvinfo : EIATTR_RESERVED_SMEM_USED
	.align		4
.L_35:
        /*0020*/ 	.byte	0x01, 0x41
	.zero		2


	//----- nvinfo : EIATTR_SPARSE_MMA_MASK
	.align		4
        /*0024*/ 	.byte	0x03, 0x50
        /*0026*/ 	.short	0x0000


	//----- nvinfo : EIATTR_TCGEN05_2CTA_USED
	.align		4
        /*0028*/ 	.byte	0x01, 0x52
	.zero		2


	//----- nvinfo : EIATTR_MAXREG_COUNT
	.align		4
        /*002c*/ 	.byte	0x03, 0x1b
        /*002e*/ 	.short	0x00ff


	//----- nvinfo : EIATTR_NUM_BARRIERS
	.align		4
        /*0030*/ 	.byte	0x02, 0x4c
        /*0032*/ 	.byte	0x07
	.zero		1


	//----- nvinfo : EIATTR_EXTERNS
	.align		4
        /*0034*/ 	.byte	0x04, 0x0f
        /*0036*/ 	.short	(.L_37 - .L_36)


	//   ....[0]....
	.align		4
.L_36:
        /*0038*/ 	.word	index@(__assertfail)


	//----- nvinfo : EIATTR_MERCURY_ISA_VERSION
	.align		4
.L_37:
        /*003c*/ 	.byte	0x03, 0x5f
        /*003e*/ 	.short	0x0101


	//----- nvinfo : EIATTR_INT_WARP_WIDE_INSTR_OFFSETS
	.align		4
        /*0040*/ 	.byte	0x04, 0x31
        /*0042*/ 	.short	(.L_39 - .L_38)


	//   ....[0]....
.L_38:
        /*0044*/ 	.word	0x00000ce0


	//   ....[1]....
        /*0048*/ 	.word	0x00000d80


	//   ....[2]....
        /*004c*/ 	.word	0x000045e0


	//   ....[3]....
        /*0050*/ 	.word	0x00004610


	//   ....[4]....
        /*0054*/ 	.word	0x00004630


	//   ....[5]....
        /*0058*/ 	.word	0x00005160


	//   ....[6]....
        /*005c*/ 	.word	0x000051c0


	//   ....[7]....
        /*0060*/ 	.word	0x000052b0


	//   ....[8]....
        /*0064*/ 	.word	0x00005320


	//   ....[9]....
        /*0068*/ 	.word	0x00005410


	//   ....[10]....
        /*006c*/ 	.word	0x00005480


	//   ....[11]....
        /*0070*/ 	.word	0x00005580


	//   ....[12]....
        /*0074*/ 	.word	0x000055f0


	//   ....[13]....
        /*0078*/ 	.word	0x00005700


	//   ....[14]....
        /*007c*/ 	.word	0x00005780


	//   ....[15]....
        /*0080*/ 	.word	0x00005880


	//   ....[16]....
        /*0084*/ 	.word	0x00005900


	//   ....[17]....
        /*0088*/ 	.word	0x00005a00


	//   ....[18]....
        /*008c*/ 	.word	0x00005a80


	//   ....[19]....
        /*0090*/ 	.word	0x00005b70


	//   ....[20]....
        /*0094*/ 	.word	0x00005c00


	//----- nvinfo : EIATTR_COOP_GROUP_MASK_REGIDS
	.align		4
.L_39:
        /*0098*/ 	.byte	0x04, 0x29
        /*009a*/ 	.short	(.L_41 - .L_40)


	//   ....[0]....
.L_40:
        /*009c*/ 	.word	0xffffffff


	//   ....[1]....
        /*00a0*/ 	.word	0xffffffff


	//   ....[2]....
        /*00a4*/ 	.word	0xffffffff


	//   ....[3]....
        /*00a8*/ 	.word	0xffffffff


	//   ....[4]....
        /*00ac*/ 	.word	0xffffffff


	//   ....[5]....
        /*00b0*/ 	.word	0xffffffff


	//   ....[6]....
        /*00b4*/ 	.word	0xffffffff


	//   ....[7]....
        /*00b8*/ 	.word	0xffffffff


	//   ....[8]....
        /*00bc*/ 	.word	0xffffffff


	//   ....[9]....
        /*00c0*/ 	.word	0xffffffff


	//   ....[10]....
        /*00c4*/ 	.word	0xffffffff


	//   ....[11]....
        /*00c8*/ 	.word	0xffffffff


	//   ....[12]....
        /*00cc*/ 	.word	0xffffffff


	//   ....[13]....
        /*00d0*/ 	.word	0xffffffff


	//----- nvinfo : EIATTR_COOP_GROUP_INSTR_OFFSETS
	.align		4
.L_41:
        /*00d4*/ 	.byte	0x04, 0x28
        /*00d6*/ 	.short	(.L_43 - .L_42)


	//   ....[0]....
.L_42:
        /*00d8*/ 	.word	0x000000b0


	//   ....[1]....
        /*00dc*/ 	.word	0x00000510


	//   ....[2]....
        /*00e0*/ 	.word	0x00000690


	//   ....[3]....
        /*00e4*/ 	.word	0x00000820


	//   ....[4]....
        /*00e8*/ 	.word	0x00000910


	//   ....[5]....
        /*00ec*/ 	.word	0x00000a70


	//   ....[6]....
        /*00f0*/ 	.word	0x00000bc0


	//   ....[7]....
        /*00f4*/ 	.word	0x00000e00


	//   ....[8]....
        /*00f8*/ 	.word	0x00002580


	//   ....[9]....
        /*00fc*/ 	.word	0x00003320


	//   ....[10]....
        /*0100*/ 	.word	0x000037f0


	//   ....[11]....
        /*0104*/ 	.word	0x00003820


	//   ....[12]....
        /*0108*/ 	.word	0x000044e0


	//   ....[13]....
        /*010c*/ 	.word	0x000046f0


	//----- nvinfo : EIATTR_VRC_CTA_INIT_COUNT
	.align		4
.L_43:
        /*0110*/ 	.byte	0x02, 0x4a
        /*0112*/ 	.byte	0x80
	.zero		1


	//----- nvinfo : EIATTR_SYSCALL_OFFSETS
	.align		4
        /*0114*/ 	.byte	0x04, 0x46
        /*0116*/ 	.short	(.L_45 - .L_44)


	//   ....[0]....
.L_44:
        /*0118*/ 	.word	0x000068c0


	//   ....[1]....
        /*011c*/ 	.word	0x000069b0


	//   ....[2]....
        /*0120*/ 	.word	0x00007310


	//   ....[3]....
        /*0124*/ 	.word	0x00007d60


	//   ....[4]....
        /*0128*/ 	.word	0x00008780


	//   ....[5]....
        /*012c*/ 	.word	0x000091d0


	//   ....[6]....
        /*0130*/ 	.word	0x00009c30


	//   ....[7]....
        /*0134*/ 	.word	0x0000a6c0


	//   ....[8]....
        /*0138*/ 	.word	0x0000b120


	//   ....[9]....
        /*013c*/ 	.word	0x0000bb30


	//----- nvinfo : EIATTR_MBARRIER_INSTR_OFFSETS
	.align		4
.L_45:
        /*0140*/ 	.byte	0x04, 0x39
        /*0142*/ 	.short	(.L_47 - .L_46)


	//   ....[0]....
.L_46:
        /*0144*/ 	.word	0x00000640
        /*0148*/ 	.word	0x000000ff
        /*014c*/ 	.word	0x00000000
        /*0150*/ 	.short	0x0100
        /*0152*/ 	.byte	0x04
	.zero		1


	//   ....[1]....
        /*0154*/ 	.word	0x00000650
        /*0158*/ 	.word	0x000000ff
        /*015c*/ 	.word	0x00000010
        /*0160*/ 	.short	0x0100
        /*0162*/ 	.byte	0x04
	.zero		1


	//   ....[2]....
        /*0164*/ 	.word	0x00000660
        /*0168*/ 	.word	0x000000ff
        /*016c*/ 	.word	0x00000008
        /*0170*/ 	.short	0x0100
        /*0172*/ 	.byte	0x04
	.zero		1


	//   ....[3]....
        /*0174*/ 	.word	0x00000670
        /*0178*/ 	.word	0x000000ff
        /*017c*/ 	.word	0x00000018
        /*0180*/ 	.short	0x0100
        /*0182*/ 	.byte	0x04
	.zero		1


	//   ....[4]....
        /*0184*/ 	.word	0x00000790
        /*0188*/ 	.word	0x000000ff
        /*018c*/ 	.word	0x00000020
        /*0190*/ 	.short	0x0100
        /*0192*/ 	.byte	0x04
	.zero		1


	//   ....[5]....
        /*0194*/ 	.word	0x000007a0
        /*0198*/ 	.word	0x000000ff
        /*019c*/ 	.word	0x00000040
        /*01a0*/ 	.short	0x0100
        /*01a2*/ 	.byte	0x04
	.zero		1


	//   ....[6]....
        /*01a4*/ 	.word	0x000007b0
        /*01a8*/ 	.word	0x000000ff
        /*01ac*/ 	.word	0x00000028
        /*01b0*/ 	.short	0x0100
        /*01b2*/ 	.byte	0x04
	.zero		1


	//   ....[7]....
        /*01b4*/ 	.word	0x000007c0
        /*01b8*/ 	.word	0x000000ff
        /*01bc*/ 	.word	0x00000048
        /*01c0*/ 	.short	0x0100
        /*01c2*/ 	.byte	0x04
	.zero		1


	//   ....[8]....
        /*01c4*/ 	.word	0x000007d0
        /*01c8*/ 	.word	0x000000ff
        /*01cc*/ 	.word	0x00000030
        /*01d0*/ 	.short	0x0100
        /*01d2*/ 	.byte	0x04
	.zero		1


	//   ....[9]....
        /*01d4*/ 	.word	0x000007e0
        /*01d8*/ 	.word	0x000000ff
        /*01dc*/ 	.word	0x00000050
        /*01e0*/ 	.short	0x0100
        /*01e2*/ 	.byte	0x04
	.zero		1


	//   ....[10]....
        /*01e4*/ 	.word	0x000007f0
        /*01e8*/ 	.word	0x000000ff
        /*01ec*/ 	.word	0x00000038
        /*01f0*/ 	.short	0x0100
        /*01f2*/ 	.byte	0x04
	.zero		1


	//   ....[11]....
        /*01f4*/ 	.word	0x00000800
        /*01f8*/ 	.word	0x000000ff
        /*01fc*/ 	.word	0x00000058
        /*0200*/ 	.short	0x0100
        /*0202*/ 	.byte	0x04
	.zero		1


	//   ....[12]....
        /*0204*/ 	.word	0x000008e0
        /*0208*/ 	.word	0x000000ff
        /*020c*/ 	.word	0x00000060
        /*0210*/ 	.short	0x0100
        /*0212*/ 	.byte	0x06
	.zero		1


	//   ....[13]....
        /*0214*/ 	.word	0x000008f0
        /*0218*/ 	.word	0x000000ff
        /*021c*/ 	.word	0x00000068
        /*0220*/ 	.short	0x0100
        /*0222*/ 	.byte	0x06
	.zero		1


	//   ....[14]....
        /*0224*/ 	.word	0x00000a20
        /*0228*/ 	.word	0x000000ff
        /*022c*/ 	.word	0x00000070
        /*0230*/ 	.short	0x0100
        /*0232*/ 	.byte	0x06
	.zero		1


	//   ....[15]....
        /*0234*/ 	.word	0x00000a30
        /*0238*/ 	.word	0x000000ff
        /*023c*/ 	.word	0x00000080
        /*0240*/ 	.short	0x0100
        /*0242*/ 	.byte	0x06
	.zero		1


	//   ....[16]....
        /*0244*/ 	.word	0x00000a40
        /*0248*/ 	.word	0x000000ff
        /*024c*/ 	.word	0x00000078
        /*0250*/ 	.short	0x0100
        /*0252*/ 	.byte	0x06
	.zero		1


	//   ....[17]....
        /*0254*/ 	.word	0x00000a50
        /*0258*/ 	.word	0x000000ff
        /*025c*/ 	.word	0x00000088
        /*0260*/ 	.short	0x0100
        /*0262*/ 	.byte	0x06
	.zero		1


	//   ....[18]....
        /*0264*/ 	.word	0x00000b70
        /*0268*/ 	.word	0x000000ff
        /*026c*/ 	.word	0x00000090
        /*0270*/ 	.short	0x0100
        /*0272*/ 	.byte	0x04
	.zero		1


	//   ....[19]....
        /*0274*/ 	.word	0x00000b80
        /*0278*/ 	.word	0x000000ff
        /*027c*/ 	.word	0x000000a0
        /*0280*/ 	.short	0x0100
        /*0282*/ 	.byte	0x04
	.zero		1


	//   ....[20]....
        /*0284*/ 	.word	0x00000b90
        /*0288*/ 	.word	0x000000ff
        /*028c*/ 	.word	0x00000098
        /*0290*/ 	.short	0x0100
        /*0292*/ 	.byte	0x04
	.zero		1


	//   ....[21]....
        /*0294*/ 	.word	0x00000ba0
        /*0298*/ 	.word	0x000000ff
        /*029c*/ 	.word	0x000000a8
        /*02a0*/ 	.short	0x0100
        /*02a2*/ 	.byte	0x04
	.zero		1


	//   ....[22]....
        /*02a4*/ 	.word	0x00000c90
        /*02a8*/ 	.word	0x000000ff
        /*02ac*/ 	.word	0x000000b0
        /*02b0*/ 	.short	0x0100
        /*02b2*/ 	.byte	0x04
	.zero		1


	//   ....[23]....
        /*02b4*/ 	.word	0x00000ca0
        /*02b8*/ 	.word	0x000000ff
        /*02bc*/ 	.word	0x000000c0
        /*02c0*/ 	.short	0x0100
        /*02c2*/ 	.byte	0x04
	.zero		1


	//   ....[24]....
        /*02c4*/ 	.word	0x00000cb0
        /*02c8*/ 	.word	0x000000ff
        /*02cc*/ 	.word	0x000000b8
        /*02d0*/ 	.short	0x0100
        /*02d2*/ 	.byte	0x04
	.zero		1


	//   ....[25]....
        /*02d4*/ 	.word	0x00000cc0
        /*02d8*/ 	.word	0x000000ff
        /*02dc*/ 	.word	0x000000c8
        /*02e0*/ 	.short	0x0100
        /*02e2*/ 	.byte	0x04
	.zero		1


	//   ....[26]....
        /*02e4*/ 	.word	0x00000dc0
        /*02e8*/ 	.word	0x000000ff
        /*02ec*/ 	.word	0x000000d0
        /*02f0*/ 	.short	0x0100
        /*02f2*/ 	.byte	0x06
	.zero		1


	//   ....[27]....
        /*02f4*/ 	.word	0x00001b20
        /*02f8*/ 	.word	0x00000000
        /*02fc*/ 	.word	0x000000c0
        /*0300*/ 	.short	0x010a
        /*0302*/ 	.byte	0xff
	.zero		1


	//   ....[28]....
        /*0304*/ 	.word	0x00001b50
        /*0308*/ 	.word	0x00000000
        /*030c*/ 	.word	0x000000b0
        /*0310*/ 	.short	0x0101
        /*0312*/ 	.byte	0xff
	.zero		1


	//   ....[29]....
        /*0314*/ 	.word	0x00001c10
        /*0318*/ 	.word	0x000000ff
        /*031c*/ 	.word	0x00000010
        /*0320*/ 	.short	0x010a
        /*0322*/ 	.byte	0x04
	.zero		1


	//   ....[30]....
        /*0324*/ 	.word	0x00001ce0
        /*0328*/ 	.word	0x000000ff
        /*032c*/ 	.word	0x00000010
        /*0330*/ 	.short	0x010a
        /*0332*/ 	.byte	0x05
	.zero		1


	//   ....[31]....
        /*0334*/ 	.word	0x00001e40
        /*0338*/ 	.word	0x000000ff
        /*033c*/ 	.word	0x00000010
        /*0340*/ 	.short	0x010a
        /*0342*/ 	.byte	0x04
	.zero		1


	//   ....[32]....
        /*0344*/ 	.word	0x000020f0
        /*0348*/ 	.word	0x000000ff
        /*034c*/ 	.word	0x00000068
        /*0350*/ 	.short	0x0101
        /*0352*/ 	.byte	0x15
	.zero		1


	//   ....[33]....
        /*0354*/ 	.word	0x00002110
        /*0358*/ 	.word	0x000000ff
        /*035c*/ 	.word	0x00000010
        /*0360*/ 	.short	0x010a
        /*0362*/ 	.byte	0x04
	.zero		1


	//   ....[34]....
        /*0364*/ 	.word	0x00002190
        /*0368*/ 	.word	0x000000ff
        /*036c*/ 	.word	0x00000010
        /*0370*/ 	.short	0x010a
        /*0372*/ 	.byte	0x06
	.zero		1


	//   ....[35]....
        /*0374*/ 	.word	0x000022d0
        /*0378*/ 	.word	0x000000ff
        /*037c*/ 	.word	0x00000010
        /*0380*/ 	.short	0x010a
        /*0382*/ 	.byte	0x04
	.zero		1


	//   ....[36]....
        /*0384*/ 	.word	0x000025b0
        /*0388*/ 	.word	0x00000003
        /*038c*/ 	.word	0x00000070
        /*0390*/ 	.short	0x010a
        /*0392*/ 	.byte	0xff
	.zero		1


	//   ....[37]....
        /*0394*/ 	.word	0x00002700
        /*0398*/ 	.word	0x00000000
        /*039c*/ 	.word	0x00000000
        /*03a0*/ 	.short	0x0101
        /*03a2*/ 	.byte	0xff
	.zero		1


	//   ....[38]....
        /*03a4*/ 	.word	0x00002cc0
        /*03a8*/ 	.word	0x000000ff
        /*03ac*/ 	.word	0x00000000
        /*03b0*/ 	.short	0x010a
        /*03b2*/ 	.byte	0x04
	.zero		1


	//   ....[39]....
        /*03b4*/ 	.word	0x00002d60
        /*03b8*/ 	.word	0x00000000
        /*03bc*/ 	.word	0x00000000
        /*03c0*/ 	.short	0x010a
        /*03c2*/ 	.byte	0xff
	.zero		1


	//   ....[40]....
        /*03c4*/ 	.word	0x00002e80
        /*03c8*/ 	.word	0x00000002
        /*03cc*/ 	.word	0x000000b0
        /*03d0*/ 	.short	0x010a
        /*03d2*/ 	.byte	0xff
	.zero		1


	//   ....[41]....
        /*03d4*/ 	.word	0x00002ef0
        /*03d8*/ 	.word	0x00000002
        /*03dc*/ 	.word	0x00000000
        /*03e0*/ 	.short	0x0101
        /*03e2*/ 	.byte	0xff
	.zero		1


	//   ....[42]....
        /*03e4*/ 	.word	0x00002f10
        /*03e8*/ 	.word	0x000000ff
        /*03ec*/ 	.word	0x00000080
        /*03f0*/ 	.short	0x010a
        /*03f2*/ 	.byte	0x04
	.zero		1


	//   ....[43]....
        /*03f4*/ 	.word	0x00003030
        /*03f8*/ 	.word	0x00000002
        /*03fc*/ 	.word	0x00000070
        /*0400*/ 	.short	0x010a
        /*0402*/ 	.byte	0xff
	.zero		1


	//   ....[44]....
        /*0404*/ 	.word	0x00003130
        /*0408*/ 	.word	0x00000002
        /*040c*/ 	.word	0x00000000
        /*0410*/ 	.short	0x0101
        /*0412*/ 	.byte	0xff
	.zero		1


	//   ....[45]....
        /*0414*/ 	.word	0x000031c0
        /*0418*/ 	.word	0x000000ff
        /*041c*/ 	.word	0x00000080
        /*0420*/ 	.short	0x0106
        /*0422*/ 	.byte	0x04
	.zero		1


	//   ....[46]....
        /*0424*/ 	.word	0x000031e0
        /*0428*/ 	.word	0x000000ff
        /*042c*/ 	.word	0x00000080
        /*0430*/ 	.short	0x010a
        /*0432*/ 	.byte	0x04
	.zero		1


	//   ....[47]....
        /*0434*/ 	.word	0x00003270
        /*0438*/ 	.word	0x000000ff
        /*043c*/ 	.word	0x00000080
        /*0440*/ 	.short	0x0106
        /*0442*/ 	.byte	0x07
	.zero		1


	//   ....[48]....
        /*0444*/ 	.word	0x000032b0
        /*0448*/ 	.word	0x00000000
        /*044c*/ 	.word	0x00000080
        /*0450*/ 	.short	0x010a
        /*0452*/ 	.byte	0xff
	.zero		1


	//   ....[49]....
        /*0454*/ 	.word	0x000034f0
        /*0458*/ 	.word	0x000000ff
        /*045c*/ 	.word	0x00000008
        /*0460*/ 	.short	0x010a
        /*0462*/ 	.byte	0x05
	.zero		1


	//   ....[50]....
        /*0464*/ 	.word	0x00003510
        /*0468*/ 	.word	0x000000ff
        /*046c*/ 	.word	0x00000008
        /*0470*/ 	.short	0x010a
        /*0472*/ 	.byte	0x05
	.zero		1


	//   ....[51]....
        /*0474*/ 	.word	0x000036a0
        /*0478*/ 	.word	0x000000ff
        /*047c*/ 	.word	0x00000008
        /*0480*/ 	.short	0x010a
        /*0482*/ 	.byte	0x05
	.zero		1


	//   ....[52]....
        /*0484*/ 	.word	0x000036c0
        /*0488*/ 	.word	0x000000ff
        /*048c*/ 	.word	0x00000008
        /*0490*/ 	.short	0x010a
        /*0492*/ 	.byte	0x05
	.zero		1


	//   ....[53]....
        /*0494*/ 	.word	0x00003780
        /*0498*/ 	.word	0x000000ff
        /*049c*/ 	.word	0x00000000
        /*04a0*/ 	.short	0x0101
        /*04a2*/ 	.byte	0x04
	.zero		1


	//   ....[54]....
        /*04a4*/ 	.word	0x00003b40
        /*04a8*/ 	.word	0x00000000
        /*04ac*/ 	.word	0x00000070
        /*04b0*/ 	.short	0x010a
        /*04b2*/ 	.byte	0xff
	.zero		1


	//   ....[55]....
        /*04b4*/ 	.word	0x00003c00
        /*04b8*/ 	.word	0x00000000
        /*04bc*/ 	.word	0x00000000
        /*04c0*/ 	.short	0x0101
        /*04c2*/ 	.byte	0xff
	.zero		1


	//   ....[56]....
        /*04c4*/ 	.word	0x00003cc0
        /*04c8*/ 	.word	0x000000ff
        /*04cc*/ 	.word	0x00000000
        /*04d0*/ 	.short	0x010a
        /*04d2*/ 	.byte	0x04
	.zero		1


	//   ....[57]....
        /*04d4*/ 	.word	0x00003cd0
        /*04d8*/ 	.word	0x000000ff
        /*04dc*/ 	.word	0x000000a0
        /*04e0*/ 	.short	0x010a
        /*04e2*/ 	.byte	0x2e
	.zero		1


	//   ....[58]....
        /*04e4*/ 	.word	0x00003d80
        /*04e8*/ 	.word	0x000000ff
        /*04ec*/ 	.word	0x00000000
        /*04f0*/ 	.short	0x010a
        /*04f2*/ 	.byte	0x07
	.zero		1


	//   ....[59]....
        /*04f4*/ 	.word	0x00003eb0
        /*04f8*/ 	.word	0x000000ff
        /*04fc*/ 	.word	0x00000000
        /*0500*/ 	.short	0x010a
        /*0502*/ 	.byte	0x04
	.zero		1


	//   ....[60]....
        /*0504*/ 	.word	0x000042f0
        /*0508*/ 	.word	0x000000ff
        /*050c*/ 	.word	0x00000000
        /*0510*/ 	.short	0x010a
        /*0512*/ 	.byte	0x04
	.zero		1


	//   ....[61]....
        /*0514*/ 	.word	0x00004390
        /*0518*/ 	.word	0x00000000
        /*051c*/ 	.word	0x00000000
        /*0520*/ 	.short	0x010a
        /*0522*/ 	.byte	0xff
	.zero		1


	//   ....[62]....
        /*0524*/ 	.word	0x000043d0
        /*0528*/ 	.word	0x00000000
        /*052c*/ 	.word	0x00000000
        /*0530*/ 	.short	0x010a
        /*0532*/ 	.byte	0xff
	.zero		1


	//   ....[63]....
        /*0534*/ 	.word	0x00004440
        /*0538*/ 	.word	0x000000ff
        /*053c*/ 	.word	0x00000000
        /*0540*/ 	.short	0x0101
        /*0542*/ 	.byte	0x04
	.zero		1


	//   ....[64]....
        /*0544*/ 	.word	0x00004480
        /*0548*/ 	.word	0x000000ff
        /*054c*/ 	.word	0x000000d0
        /*0550*/ 	.short	0x010a
        /*0552*/ 	.byte	0x29
	.zero		1


	//   ....[65]....
        /*0554*/ 	.word	0x000044d0
        /*0558*/ 	.word	0x000000ff
        /*055c*/ 	.word	0x00000000
        /*0560*/ 	.short	0x0101
        /*0562*/ 	.byte	0x04
	.zero		1


	//   ....[66]....
        /*0564*/ 	.word	0x00004950
        /*0568*/ 	.word	0x0000000c
        /*056c*/ 	.word	0x00000070
        /*0570*/ 	.short	0x010a
        /*0572*/ 	.byte	0xff
	.zero		1


	//   ....[67]....
        /*0574*/ 	.word	0x00004ac0
        /*0578*/ 	.word	0x00000000
        /*057c*/ 	.word	0x00000000
        /*0580*/ 	.short	0x0101
        /*0582*/ 	.byte	0xff
	.zero		1


	//   ....[68]....
        /*0584*/ 	.word	0x00004f60
        /*0588*/ 	.word	0x000000ff
        /*058c*/ 	.word	0x00000068
        /*0590*/ 	.short	0x010a
        /*0592*/ 	.byte	0x15
	.zero		1


	//   ....[69]....
        /*0594*/ 	.word	0x000050e0
        /*0598*/ 	.word	0x000000ff
        /*059c*/ 	.word	0x00000040
        /*05a0*/ 	.short	0x010a
        /*05a2*/ 	.byte	0x15
	.zero		1


	//   ....[70]....
        /*05a4*/ 	.word	0x00005260
        /*05a8*/ 	.word	0x000000ff
        /*05ac*/ 	.word	0x00000020
        /*05b0*/ 	.short	0x010b
        /*05b2*/ 	.byte	0x15
	.zero		1


	//   ....[71]....
        /*05b4*/ 	.word	0x00005270
        /*05b8*/ 	.word	0x000000ff
        /*05bc*/ 	.word	0x00000000
        /*05c0*/ 	.short	0x0101
        /*05c2*/ 	.byte	0x06
	.zero		1


	//   ....[72]....
        /*05c4*/ 	.word	0x00005280
        /*05c8*/ 	.word	0x000000ff
        /*05cc*/ 	.word	0x00000048
        /*05d0*/ 	.short	0x010a
        /*05d2*/ 	.byte	0x15
	.zero		1


	//   ....[73]....
        /*05d4*/ 	.word	0x000053c0
        /*05d8*/ 	.word	0x000000ff
        /*05dc*/ 	.word	0x00000028
        /*05e0*/ 	.short	0x010b
        /*05e2*/ 	.byte	0x15
	.zero		1


	//   ....[74]....
        /*05e4*/ 	.word	0x000053d0
        /*05e8*/ 	.word	0x000000ff
        /*05ec*/ 	.word	0x00000000
        /*05f0*/ 	.short	0x0101
        /*05f2*/ 	.byte	0x07
	.zero		1


	//   ....[75]....
        /*05f4*/ 	.word	0x000053e0
        /*05f8*/ 	.word	0x000000ff
        /*05fc*/ 	.word	0x00000050
        /*0600*/ 	.short	0x010a
        /*0602*/ 	.byte	0x15
	.zero		1


	//   ....[76]....
        /*0604*/ 	.word	0x00005530
        /*0608*/ 	.word	0x000000ff
        /*060c*/ 	.word	0x00000030
        /*0610*/ 	.short	0x010b
        /*0612*/ 	.byte	0x15
	.zero		1


	//   ....[77]....
        /*0614*/ 	.word	0x00005540
        /*0618*/ 	.word	0x000000ff
        /*061c*/ 	.word	0x00000000
        /*0620*/ 	.short	0x0101
        /*0622*/ 	.byte	0x1d
	.zero		1


	//   ....[78]....
        /*0624*/ 	.word	0x00005550
        /*0628*/ 	.word	0x000000ff
        /*062c*/ 	.word	0x00000058
        /*0630*/ 	.short	0x010a
        /*0632*/ 	.byte	0x15
	.zero		1


	//   ....[79]....
        /*0634*/ 	.word	0x000056b0
        /*0638*/ 	.word	0x000000ff
        /*063c*/ 	.word	0x00000038
        /*0640*/ 	.short	0x010b
        /*0642*/ 	.byte	0x15
	.zero		1


	//   ....[80]....
        /*0644*/ 	.word	0x000056c0
        /*0648*/ 	.word	0x000000ff
        /*064c*/ 	.word	0x00000000
        /*0650*/ 	.short	0x0101
        /*0652*/ 	.byte	0x18
	.zero		1


	//   ....[81]....
        /*0654*/ 	.word	0x000056d0
        /*0658*/ 	.word	0x000000ff
        /*065c*/ 	.word	0x00000040
        /*0660*/ 	.short	0x010a
        /*0662*/ 	.byte	0x15
	.zero		1


	//   ....[82]....
        /*0664*/ 	.word	0x00005830
        /*0668*/ 	.word	0x000000ff
        /*066c*/ 	.word	0x00000020
        /*0670*/ 	.short	0x010b
        /*0672*/ 	.byte	0x15
	.zero		1


	//   ....[83]....
        /*0674*/ 	.word	0x00005840
        /*0678*/ 	.word	0x000000ff
        /*067c*/ 	.word	0x00000000
        /*0680*/ 	.short	0x0101
        /*0682*/ 	.byte	0x06
	.zero		1


	//   ....[84]....
        /*0684*/ 	.word	0x00005850
        /*0688*/ 	.word	0x000000ff
        /*068c*/ 	.word	0x00000048
        /*0690*/ 	.short	0x010a
        /*0692*/ 	.byte	0x15
	.zero		1


	//   ....[85]....
        /*0694*/ 	.word	0x000059b0
        /*0698*/ 	.word	0x000000ff
        /*069c*/ 	.word	0x00000028
        /*06a0*/ 	.short	0x010b
        /*06a2*/ 	.byte	0x15
	.zero		1


	//   ....[86]....
        /*06a4*/ 	.word	0x000059c0
        /*06a8*/ 	.word	0x000000ff
        /*06ac*/ 	.word	0x00000000
        /*06b0*/ 	.short	0x0101
        /*06b2*/ 	.byte	0x07
	.zero		1


	//   ....[87]....
        /*06b4*/ 	.word	0x000059d0
        /*06b8*/ 	.word	0x000000ff
        /*06bc*/ 	.word	0x00000050
        /*06c0*/ 	.short	0x010a
        /*06c2*/ 	.byte	0x15
	.zero		1


	//   ....[88]....
        /*06c4*/ 	.word	0x00005b20
        /*06c8*/ 	.word	0x000000ff
        /*06cc*/ 	.word	0x00000030
        /*06d0*/ 	.short	0x010b
        /*06d2*/ 	.byte	0x15
	.zero		1


	//   ....[89]....
        /*06d4*/ 	.word	0x00005b30
        /*06d8*/ 	.word	0x000000ff
        /*06dc*/ 	.word	0x00000000
        /*06e0*/ 	.short	0x0101
        /*06e2*/ 	.byte	0x1d
	.zero		1


	//   ....[90]....
        /*06e4*/ 	.word	0x00005b40
        /*06e8*/ 	.word	0x000000ff
        /*06ec*/ 	.word	0x00000058
        /*06f0*/ 	.short	0x010a
        /*06f2*/ 	.byte	0x15
	.zero		1


	//   ....[91]....
        /*06f4*/ 	.word	0x00005d30
        /*06f8*/ 	.word	0x000000ff
        /*06fc*/ 	.word	0x00000038
        /*0700*/ 	.short	0x010b
        /*0702*/ 	.byte	0x15
	.zero		1


	//   ....[92]....
        /*0704*/ 	.word	0x00005d40
        /*0708*/ 	.word	0x000000ff
        /*070c*/ 	.word	0x00000000
        /*0710*/ 	.short	0x0101
        /*0712*/ 	.byte	0x18
	.zero		1


	//   ....[93]....
        /*0714*/ 	.word	0x00005d60
        /*0718*/ 	.word	0x000000ff
        /*071c*/ 	.word	0x00000040
        /*0720*/ 	.short	0x010a
        /*0722*/ 	.byte	0x15
	.zero		1


	//   ....[94]....
        /*0724*/ 	.word	0x00005d80
        /*0728*/ 	.word	0x000000ff
        /*072c*/ 	.word	0x00000048
        /*0730*/ 	.short	0x010a
        /*0732*/ 	.byte	0x15
	.zero		1


	//   ....[95]....
        /*0734*/ 	.word	0x00005da0
        /*0738*/ 	.word	0x000000ff
        /*073c*/ 	.word	0x00000050
        /*0740*/ 	.short	0x010a
        /*0742*/ 	.byte	0x15
	.zero		1


	//   ....[96]....
        /*0744*/ 	.word	0x00005df0
        /*0748*/ 	.word	0x00000002
        /*074c*/ 	.word	0x00000058
        /*0750*/ 	.short	0x010a
        /*0752*/ 	.byte	0xff
	.zero		1


	//   ....[97]....
        /*0754*/ 	.word	0x00006130
        /*0758*/ 	.word	0x00000000
        /*075c*/ 	.word	0x00000070
        /*0760*/ 	.short	0x010a
        /*0762*/ 	.byte	0xff
	.zero		1


	//   ....[98]....
        /*0764*/ 	.word	0x00006200
        /*0768*/ 	.word	0x00000000
        /*076c*/ 	.word	0x00000000
        /*0770*/ 	.short	0x0101
        /*0772*/ 	.byte	0xff
	.zero		1


	//   ....[99]....
        /*0774*/ 	.word	0x00006e40
        /*0778*/ 	.word	0x000000ff
        /*077c*/ 	.word	0x00000020
        /*0780*/ 	.short	0x010a
        /*0782*/ 	.byte	0x2b
	.zero		1


	//   ....[100]....
        /*0784*/ 	.word	0x00006f50
        /*0788*/ 	.word	0x0000006e
        /*078c*/ 	.word	0x00000090
        /*0790*/ 	.short	0x010a
        /*0792*/ 	.byte	0xff
	.zero		1


	//   ....[101]....
        /*0794*/ 	.word	0x000070c0
        /*0798*/ 	.word	0x000000ff
        /*079c*/ 	.word	0x00000020
        /*07a0*/ 	.short	0x010a
        /*07a2*/ 	.byte	0x2b
	.zero		1


	//   ....[102]....
        /*07a4*/ 	.word	0x000071f0
        /*07a8*/ 	.word	0x0000006e
        /*07ac*/ 	.word	0x00000090
        /*07b0*/ 	.short	0x010a
        /*07b2*/ 	.byte	0xff
	.zero		1


	//   ....[103]....
        /*07b4*/ 	.word	0x00007a00
        /*07b8*/ 	.word	0x00000000
        /*07bc*/ 	.word	0x00000000
        /*07c0*/ 	.short	0x0101
        /*07c2*/ 	.byte	0xff
	.zero		1


	//   ....[104]....
        /*07c4*/ 	.word	0x00007a10
        /*07c8*/ 	.word	0x00000002
        /*07cc*/ 	.word	0x00000020
        /*07d0*/ 	.short	0x010a
        /*07d2*/ 	.byte	0xff
	.zero		1


	//   ....[105]....
        /*07d4*/ 	.word	0x00007af0
        /*07d8*/ 	.word	0x00000002
        /*07dc*/ 	.word	0x00000020
        /*07e0*/ 	.short	0x010a
        /*07e2*/ 	.byte	0xff
	.zero		1


	//   ....[106]....
        /*07e4*/ 	.word	0x00008420
        /*07e8*/ 	.word	0x00000075
        /*07ec*/ 	.word	0x00000000
        /*07f0*/ 	.short	0x0101
        /*07f2*/ 	.byte	0xff
	.zero		1


	//   ....[107]....
        /*07f4*/ 	.word	0x00008440
        /*07f8*/ 	.word	0x00000000
        /*07fc*/ 	.word	0x00000020
        /*0800*/ 	.short	0x010a
        /*0802*/ 	.byte	0xff
	.zero		1


	//   ....[108]....
        /*0804*/ 	.word	0x00008510
        /*0808*/ 	.word	0x00000000
        /*080c*/ 	.word	0x00000020
        /*0810*/ 	.short	0x010a
        /*0812*/ 	.byte	0xff
	.zero		1


	//   ....[109]....
        /*0814*/ 	.word	0x00008e40
        /*0818*/ 	.word	0x00000075
        /*081c*/ 	.word	0x00000000
        /*0820*/ 	.short	0x0101
        /*0822*/ 	.byte	0xff
	.zero		1


	//   ....[110]....
        /*0824*/ 	.word	0x00008e60
        /*0828*/ 	.word	0x00000000
        /*082c*/ 	.word	0x00000020
        /*0830*/ 	.short	0x010a
        /*0832*/ 	.byte	0xff
	.zero		1


	//   ....[111]....
        /*0834*/ 	.word	0x00008f40
        /*0838*/ 	.word	0x00000000
        /*083c*/ 	.word	0x00000020
        /*0840*/ 	.short	0x010a
        /*0842*/ 	.byte	0xff
	.zero		1


	//   ....[112]....
        /*0844*/ 	.word	0x00009890
        /*0848*/ 	.word	0x00000076
        /*084c*/ 	.word	0x00000000
        /*0850*/ 	.short	0x0101
        /*0852*/ 	.byte	0xff
	.zero		1


	//   ....[113]....
        /*0854*/ 	.word	0x000098b0
        /*0858*/ 	.word	0x00000000
        /*085c*/ 	.word	0x00000020
        /*0860*/ 	.short	0x010a
        /*0862*/ 	.byte	0xff
	.zero		1


	//   ....[114]....
        /*0864*/ 	.word	0x00009980
        /*0868*/ 	.word	0x00000000
        /*086c*/ 	.word	0x00000020
        /*0870*/ 	.short	0x010a
        /*0872*/ 	.byte	0xff
	.zero		1


	//   ....[115]....
        /*0874*/ 	.word	0x0000a320
        /*0878*/ 	.word	0x00000076
        /*087c*/ 	.word	0x00000000
        /*0880*/ 	.short	0x0101
        /*0882*/ 	.byte	0xff
	.zero		1


	//   ....[116]....
        /*0884*/ 	.word	0x0000a340
        /*0888*/ 	.word	0x00000000
        /*088c*/ 	.word	0x00000020
        /*0890*/ 	.short	0x010a
        /*0892*/ 	.byte	0xff
	.zero		1


	//   ....[117]....
        /*0894*/ 	.word	0x0000a410
        /*0898*/ 	.word	0x00000000
        /*089c*/ 	.word	0x00000020
        /*08a0*/ 	.short	0x010a
        /*08a2*/ 	.byte	0xff
	.zero		1


	//   ....[118]....
        /*08a4*/ 	.word	0x0000ad80
        /*08a8*/ 	.word	0x00000076
        /*08ac*/ 	.word	0x00000000
        /*08b0*/ 	.short	0x0101
        /*08b2*/ 	.byte	0xff
	.zero		1


	//   ....[119]....
        /*08b4*/ 	.word	0x0000ada0
        /*08b8*/ 	.word	0x00000000
        /*08bc*/ 	.word	0x00000020
        /*08c0*/ 	.short	0x010a
        /*08c2*/ 	.byte	0xff
	.zero		1


	//   ....[120]....
        /*08c4*/ 	.word	0x0000ae70
        /*08c8*/ 	.word	0x00000000
        /*08cc*/ 	.word	0x00000020
        /*08d0*/ 	.short	0x010a
        /*08d2*/ 	.byte	0xff
	.zero		1


	//   ....[121]....
        /*08d4*/ 	.word	0x0000b7e0
        /*08d8*/ 	.word	0x00000076
        /*08dc*/ 	.word	0x00000000
        /*08e0*/ 	.short	0x0101
        /*08e2*/ 	.byte	0xff
	.zero		1


	//   ....[122]....
        /*08e4*/ 	.word	0x0000b800
        /*08e8*/ 	.word	0x00000000
        /*08ec*/ 	.word	0x00000020
        /*08f0*/ 	.short	0x010a
        /*08f2*/ 	.byte	0xff
	.zero		1


	//   ....[123]....
        /*08f4*/ 	.word	0x0000b8d0
        /*08f8*/ 	.word	0x00000000
        /*08fc*/ 	.word	0x00000020
        /*0900*/ 	.short	0x010a
        /*0902*/ 	.byte	0xff
	.zero		1


	//   ....[124]....
        /*0904*/ 	.word	0x0000bbc0
        /*0908*/ 	.word	0x0000006e
        /*090c*/ 	.word	0x00000000
        /*0910*/ 	.short	0x0101
        /*0912*/ 	.byte	0xff
	.zero		1


	//   ....[125]....
        /*0914*/ 	.word	0x0000c240
        /*0918*/ 	.word	0x00000000
        /*091c*/ 	.word	0x00000000
        /*0920*/ 	.short	0x0101
        /*0922*/ 	.byte	0xff
	.zero		1


	//   ....[126]....
        /*0924*/ 	.word	0x0000c500
        /*0928*/ 	.word	0x000000ff
        /*092c*/ 	.word	0x00000000
        /*0930*/ 	.short	0x0101
        /*0932*/ 	.byte	0x06
	.zero		1


	//   ....[127]....
        /*0934*/ 	.word	0x0000c520
        /*0938*/ 	.word	0x00000000
        /*093c*/ 	.word	0x000000c0
        /*0940*/ 	.short	0x010a
        /*0942*/ 	.byte	0xff
	.zero		1


	//   ....[128]....
        /*0944*/ 	.word	0x0000c580
        /*0948*/ 	.word	0x00000000
        /*094c*/ 	.word	0x00000010
        /*0950*/ 	.short	0x010a
        /*0952*/ 	.byte	0xff
	.zero		1


	//   ....[129]....
        /*0954*/ 	.word	0x0000c5e0
        /*0958*/ 	.word	0x00000000
        /*095c*/ 	.word	0x00000010
        /*0960*/ 	.short	0x010a
        /*0962*/ 	.byte	0xff
	.zero		1


	//   ....[130]....
        /*0964*/ 	.word	0x0000c630
        /*0968*/ 	.word	0x00000003
        /*096c*/ 	.word	0x00000070
        /*0970*/ 	.short	0x010a
        /*0972*/ 	.byte	0xff
	.zero		1


	//   ....[131]....
        /*0974*/ 	.word	0x0000c690
        /*0978*/ 	.word	0x00000000
        /*097c*/ 	.word	0x00000000
        /*0980*/ 	.short	0x010a
        /*0982*/ 	.byte	0xff
	.zero		1


	//   ....[132]....
        /*0984*/ 	.word	0x0000c6e0
        /*0988*/ 	.word	0x00000002
        /*098c*/ 	.word	0x000000b0
        /*0990*/ 	.short	0x010a
        /*0992*/ 	.byte	0xff
	.zero		1


	//   ....[133]....
        /*0994*/ 	.word	0x0000c740
        /*0998*/ 	.word	0x00000002
        /*099c*/ 	.word	0x00000080
        /*09a0*/ 	.short	0x010a
        /*09a2*/ 	.byte	0xff
	.zero		1


	//   ....[134]....
        /*09a4*/ 	.word	0x0000c790
        /*09a8*/ 	.word	0x00000002
        /*09ac*/ 	.word	0x00000070
        /*09b0*/ 	.short	0x010a
        /*09b2*/ 	.byte	0xff
	.zero		1


	//   ....[135]....
        /*09b4*/ 	.word	0x0000c7f0
        /*09b8*/ 	.word	0x00000000
        /*09bc*/ 	.word	0x00000080
        /*09c0*/ 	.short	0x010a
        /*09c2*/ 	.byte	0xff
	.zero		1


	//   ....[136]....
        /*09c4*/ 	.word	0x0000c850
        /*09c8*/ 	.word	0x00000005
        /*09cc*/ 	.word	0x00000008
        /*09d0*/ 	.short	0x010a
        /*09d2*/ 	.byte	0xff
	.zero		1


	//   ....[137]....
        /*09d4*/ 	.word	0x0000c930
        /*09d8*/ 	.word	0x00000000
        /*09dc*/ 	.word	0x00000008
        /*09e0*/ 	.short	0x010a
        /*09e2*/ 	.byte	0xff
	.zero		1


	//   ....[138]....
        /*09e4*/ 	.word	0x0000c980
        /*09e8*/ 	.word	0x00000000
        /*09ec*/ 	.word	0x00000070
        /*09f0*/ 	.short	0x010a
        /*09f2*/ 	.byte	0xff
	.zero		1


	//   ....[139]....
        /*09f4*/ 	.word	0x0000c9e0
        /*09f8*/ 	.word	0x00000000
        /*09fc*/ 	.word	0x000000a0
        /*0a00*/ 	.short	0x010a
        /*0a02*/ 	.byte	0xff
	.zero		1


	//   ....[140]....
        /*0a04*/ 	.word	0x0000ca40
        /*0a08*/ 	.word	0x00000000
        /*0a0c*/ 	.word	0x00000000
        /*0a10*/ 	.short	0x010a
        /*0a12*/ 	.byte	0xff
	.zero		1


	//   ....[141]....
        /*0a14*/ 	.word	0x0000caa0
        /*0a18*/ 	.word	0x00000000
        /*0a1c*/ 	.word	0x00000000
        /*0a20*/ 	.short	0x010a
        /*0a22*/ 	.byte	0xff
	.zero		1


	//   ....[142]....
        /*0a24*/ 	.word	0x0000cb00
        /*0a28*/ 	.word	0x00000000
        /*0a2c*/ 	.word	0x000000d0
        /*0a30*/ 	.short	0x010a
        /*0a32*/ 	.byte	0xff
	.zero		1


	//   ....[143]....
        /*0a34*/ 	.word	0x0000cb50
        /*0a38*/ 	.word	0x0000000c
        /*0a3c*/ 	.word	0x00000070
        /*0a40*/ 	.short	0x010a
        /*0a42*/ 	.byte	0xff
	.zero		1


	//   ....[144]....
        /*0a44*/ 	.word	0x0000cbb0
        /*0a48*/ 	.word	0x00000000
        /*0a4c*/ 	.word	0x00000068
        /*0a50*/ 	.short	0x010a
        /*0a52*/ 	.byte	0xff
	.zero		1


	//   ....[145]....
        /*0a54*/ 	.word	0x0000cc10
        /*0a58*/ 	.word	0x00000000
        /*0a5c*/ 	.word	0x00000040
        /*0a60*/ 	.short	0x010a
        /*0a62*/ 	.byte	0xff
	.zero		1


	//   ....[146]....
        /*0a64*/ 	.word	0x0000cc70
        /*0a68*/ 	.word	0x00000000
        /*0a6c*/ 	.word	0x00000048
        /*0a70*/ 	.short	0x010a
        /*0a72*/ 	.byte	0xff
	.zero		1


	//   ....[147]....
        /*0a74*/ 	.word	0x0000ccd0
        /*0a78*/ 	.word	0x00000000
        /*0a7c*/ 	.word	0x00000050
        /*0a80*/ 	.short	0x010a
        /*0a82*/ 	.byte	0xff
	.zero		1


	//   ....[148]....
        /*0a84*/ 	.word	0x0000cd30
        /*0a88*/ 	.word	0x00000000
        /*0a8c*/ 	.word	0x00000058
        /*0a90*/ 	.short	0x010a
        /*0a92*/ 	.byte	0xff
	.zero		1


	//   ....[149]....
        /*0a94*/ 	.word	0x0000cd90
        /*0a98*/ 	.word	0x00000000
        /*0a9c*/ 	.word	0x00000040
        /*0aa0*/ 	.short	0x010a
        /*0aa2*/ 	.byte	0xff
	.zero		1


	//   ....[150]....
        /*0aa4*/ 	.word	0x0000cdf0
        /*0aa8*/ 	.word	0x00000000
        /*0aac*/ 	.word	0x00000048
        /*0ab0*/ 	.short	0x010a
        /*0ab2*/ 	.byte	0xff
	.zero		1


	//   ....[151]....
        /*0ab4*/ 	.word	0x0000ce50
        /*0ab8*/ 	.word	0x00000000
        /*0abc*/ 	.word	0x00000050
        /*0ac0*/ 	.short	0x010a
        /*0ac2*/ 	.byte	0xff
	.zero		1


	//   ....[152]....
        /*0ac4*/ 	.word	0x0000ceb0
        /*0ac8*/ 	.word	0x00000000
        /*0acc*/ 	.word	0x00000058
        /*0ad0*/ 	.short	0x010a
        /*0ad2*/ 	.byte	0xff
	.zero		1


	//   ....[153]....
        /*0ad4*/ 	.word	0x0000cf10
        /*0ad8*/ 	.word	0x00000000
        /*0adc*/ 	.word	0x00000040
        /*0ae0*/ 	.short	0x010a
        /*0ae2*/ 	.byte	0xff
	.zero		1


	//   ....[154]....
        /*0ae4*/ 	.word	0x0000cf70
        /*0ae8*/ 	.word	0x00000000
        /*0aec*/ 	.word	0x00000048
        /*0af0*/ 	.short	0x010a
        /*0af2*/ 	.byte	0xff
	.zero		1


	//   ....[155]....
        /*0af4*/ 	.word	0x0000cfd0
        /*0af8*/ 	.word	0x00000002
        /*0afc*/ 	.word	0x00000050
        /*0b00*/ 	.short	0x010a
        /*0b02*/ 	.byte	0xff
	.zero		1


	//   ....[156]....
        /*0b04*/ 	.word	0x0000d020
        /*0b08*/ 	.word	0x00000000
        /*0b0c*/ 	.word	0x00000070
        /*0b10*/ 	.short	0x010a
        /*0b12*/ 	.byte	0xff
	.zero		1


	//   ....[157]....
        /*0b14*/ 	.word	0x0000d080
        /*0b18*/ 	.word	0x00000002
        /*0b1c*/ 	.word	0x00000020
        /*0b20*/ 	.short	0x010a
        /*0b22*/ 	.byte	0xff
	.zero		1


	//   ....[158]....
        /*0b24*/ 	.word	0x0000d0d0
        /*0b28*/ 	.word	0x0000006e
        /*0b2c*/ 	.word	0x00000090
        /*0b30*/ 	.short	0x010a
        /*0b32*/ 	.byte	0xff
	.zero		1


	//   ....[159]....
        /*0b34*/ 	.word	0x0000d120
        /*0b38*/ 	.word	0x00000002
        /*0b3c*/ 	.word	0x00000020
        /*0b40*/ 	.short	0x010a
        /*0b42*/ 	.byte	0xff
	.zero		1


	//   ....[160]....
        /*0b44*/ 	.word	0x0000d170
        /*0b48*/ 	.word	0x00000000
        /*0b4c*/ 	.word	0x00000020
        /*0b50*/ 	.short	0x010a
        /*0b52*/ 	.byte	0xff
	.zero		1


	//   ....[161]....
        /*0b54*/ 	.word	0x0000d1c0
        /*0b58*/ 	.word	0x00000000
        /*0b5c*/ 	.word	0x00000020
        /*0b60*/ 	.short	0x010a
        /*0b62*/ 	.byte	0xff
	.zero		1


	//   ....[162]....
        /*0b64*/ 	.word	0x0000d210
        /*0b68*/ 	.word	0x00000000
        /*0b6c*/ 	.word	0x00000020
        /*0b70*/ 	.short	0x010a
        /*0b72*/ 	.byte	0xff
	.zero		1


	//   ....[163]....
        /*0b74*/ 	.word	0x0000d260
        /*0b78*/ 	.word	0x00000000
        /*0b7c*/ 	.word	0x00000020
        /*0b80*/ 	.short	0x010a
        /*0b82*/ 	.byte	0xff
	.zero		1


	//   ....[164]....
        /*0b84*/ 	.word	0x0000d2b0
        /*0b88*/ 	.word	0x00000000
        /*0b8c*/ 	.word	0x00000020
        /*0b90*/ 	.short	0x010a
        /*0b92*/ 	.byte	0xff
	.zero		1


	//   ....[165]....
        /*0b94*/ 	.word	0x0000d300
        /*0b98*/ 	.word	0x00000000
        /*0b9c*/ 	.word	0x00000020
        /*0ba0*/ 	.short	0x010a
        /*0ba2*/ 	.byte	0xff
	.zero		1


	//----- nvinfo : EIATTR_NUM_MBARRIERS
	.align		4
.L_47:
        /*0ba4*/ 	.byte	0x03, 0x38
        /*0ba6*/ 	.short	0x001b


	//----- nvinfo : EIATTR_EXIT_INSTR_OFFSETS
	.align		4
        /*0ba8*/ 	.byte	0x04, 0x1c
        /*0baa*/ 	.short	(.L_49 - .L_48)


	//   ....[0]....
.L_48:
        /*0bac*/ 	.word	0x00002d90


	//   ....[1]....
        /*0bb0*/ 	.word	0x00003280


	//   ....[2]....
        /*0bb4*/ 	.word	0x000032e0


	//   ....[3]....
        /*0bb8*/ 	.word	0x00004700


	//   ....[4]....
        /*0bbc*/ 	.word	0x00005e20


	//   ....[5]....
        /*0bc0*/ 	.word	0x00005e60


	//   ....[6]....
        /*0bc4*/ 	.word	0x0000c400


	//   ....[7]....
        /*0bc8*/ 	.word	0x0000c470


	//   ....[8]....
        /*0bcc*/ 	.word	0x0000c4a0


	//   ....[9]....
        /*0bd0*/ 	.word	0x0000c510


	//----- nvinfo : EIATTR_MAX_THREADS
	.align		4
.L_49:
        /*0bd4*/ 	.byte	0x04, 0x05
        /*0bd6*/ 	.short	(.L_51 - .L_50)
.L_50:
        /*0bd8*/ 	.word	0x00000100
        /*0bdc*/ 	.word	0x00000001
        /*0be0*/ 	.word	0x00000001


	//----- nvinfo : EIATTR_CRS_STACK_SIZE
	.align		4
.L_51:
        /*0be4*/ 	.byte	0x04, 0x1e
        /*0be6*/ 	.short	(.L_53 - .L_52)
.L_52:
        /*0be8*/ 	.word	0x00000000


	//----- nvinfo : EIATTR_CBANK_PARAM_SIZE
	.align		4
.L_53:
        /*0bec*/ 	.byte	0x03, 0x19
        /*0bee*/ 	.short	0x0800


	//----- nvinfo : EIATTR_PARAM_CBANK
	.align		4
        /*0bf0*/ 	.byte	0x04, 0x0a
        /*0bf2*/ 	.short	(.L_55 - .L_54)
	.align		4
.L_54:
        /*0bf4*/ 	.word	index@(.nv.constant0._ZN7cutlass13device_kernelINS_4gemm6kernel13GemmUniversalIN4cute5tupleIJiiiiEEENS1_10collective13CollectiveMmaINS1_35MainloopSm100TmaUmmaWarpSpecializedILi2ELi2ELi2ENS5_IJNS4_1CILi4EEENSA_ILi2EEENSA_ILi1EEEEEEEENS5_IJNSA_ILi256EEESG_NSA_ILi64EEEEEEfNS5_IJlSD_lEEEfSJ_NS4_8TiledMMAINS4_8MMA_AtomIJNS4_23SM100_MMA_TF32_2x1SM_SSINS_10tfloat32_tESN_fLi256ELi256ELNS4_4UMMA5MajorE0ELSP_0ELNSO_7ScaleInE0ELSQ_0EEEEEENS4_6LayoutINS5_IJSD_SD_SD_EEENS5_IJNSA_ILi0EEESV_SV_EEEEENS5_IJNS4_10UnderscoreESY_SY_EEEEENS4_28SM100_TMA_2SM_LOAD_MULTICASTENS4_14ComposedLayoutINS4_7SwizzleILi3ELi4ELi3EEENS4_18smem_ptr_flag_bitsILi32EEENST_INS5_IJNSA_ILi8EEENSA_ILi32EEEEEENS5_IJS18_SD_EEEEEEEvNS4_8identityES11_S1C_vS1D_EENS_8epilogue10collective18CollectiveEpilogueINS1F_23Sm100TmaWarpSpecializedILi4ELi2ELi32ELb1ELb0EEEJNS5_IJNSA_ILi128EEESG_SH_EEENS5_IJNST_IS1K_SD_EENST_IS18_SD_EEEEEfSJ_fSJ_NS1F_6fusion15FusionCallbacksIS1J_NS1P_17LinearCombinationIffffLNS_15FloatRoundStyleE2EEES1L_S1O_JEEENS4_5SM1004TMEM4LOAD26SM100_TMEM_LOAD_32dp32b32xENS4_13SM90_TMA_LOADES1C_NS4_39AutoVectorizingCopyWithAssumedAlignmentILi128EEENS4_14SM90_TMA_STOREES1C_S21_S21_EEEvvEEEEvNT_6ParamsE)
        /*0bf8*/ 	.short	0x0380
        /*0bfa*/ 	.short	0x0800


	//----- nvinfo : EIATTR_SW_WAR
	.align		4
.L_55:
        /*0bfc*/ 	.byte	0x04, 0x36
        /*0bfe*/ 	.short	(.L_57 - .L_56)
.L_56:
        /*0c00*/ 	.word	0x00000008
.L_57:


//--------------------- .nv.callgraph             --------------------------
	.section	.nv.callgraph,"",@"SHT_CUDA_CALLGRAPH"
	.align	4
	.sectionentsize	8
	.align		4
        /*0000*/ 	.word	0x00000000
	.align		4
        /*0004*/ 	.word	0xffffffff
	.align		4
        /*0008*/ 	.word	index@(_ZN7cutlass13device_kernelINS_4gemm6kernel13GemmUniversalIN4cute5tupleIJiiiiEEENS1_10collective13CollectiveMmaINS1_35MainloopSm100TmaUmmaWarpSpecializedILi2ELi2ELi2ENS5_IJNS4_1CILi4EEENSA_ILi2EEENSA_ILi1EEEEEEEENS5_IJNSA_ILi256EEESG_NSA_ILi64EEEEEEfNS5_IJlSD_lEEEfSJ_NS4_8TiledMMAINS4_8MMA_AtomIJNS4_23SM100_MMA_TF32_2x1SM_SSINS_10tfloat32_tESN_fLi256ELi256ELNS4_4UMMA5MajorE0ELSP_0ELNSO_7ScaleInE0ELSQ_0EEEEEENS4_6LayoutINS5_IJSD_SD_SD_EEENS5_IJNSA_ILi0EEESV_SV_EEEEENS5_IJNS4_10UnderscoreESY_SY_EEEEENS4_28SM100_TMA_2SM_LOAD_MULTICASTENS4_14ComposedLayoutINS4_7SwizzleILi3ELi4ELi3EEENS4_18smem_ptr_flag_bitsILi32EEENST_INS5_IJNSA_ILi8EEENSA_ILi32EEEEEENS5_IJS18_SD_EEEEEEEvNS4_8identityES11_S1C_vS1D_EENS_8epilogue10collective18CollectiveEpilogueINS1F_23Sm100TmaWarpSpecializedILi4ELi2ELi32ELb1ELb0EEEJNS5_IJNSA_ILi128EEESG_SH_EEENS5_IJNST_IS1K_SD_EENST_IS18_SD_EEEEEfSJ_fSJ_NS1F_6fusion15FusionCallbacksIS1J_NS1P_17LinearCombinationIffffLNS_15FloatRoundStyleE2EEES1L_S1O_JEEENS4_5SM1004TMEM4LOAD26SM100_TMEM_LOAD_32dp32b32xENS4_13SM90_TMA_LOADES1C_NS4_39AutoVectorizingCopyWithAssumedAlignmentILi128EEENS4_14SM90_TMA_STOREES1C_S21_S21_EEEvvEEEEvNT_6ParamsE)
	.align		4
        /*000c*/ 	.word	index@(__assertfail)
	.align		4
        /*0010*/ 	.word	0x00000000
	.align		4
        /*0014*/ 	.word	0xfffffffe
	.align		4
        /*0018*/ 	.word	0x00000000
	.align		4
        /*001c*/ 	.word	0xfffffffd
	.align		4
        /*0020*/ 	.word	0x00000000
	.align		4
        /*0024*/ 	.word	0xfffffffc


//--------------------- .nv.constant4             --------------------------
	.section	.nv.constant4,"a",@progbits
	.align	8
	.align		8
.nv.constant4:
        /*0000*/ 	.dword	__assertfail
	.align		8
        /*0008*/ 	.dword	__unnamed_1
	.align		8
        /*0010*/ 	.dword	__unnamed_2
	.align		8
        /*0018*/ 	.dword	_ZN40_INTERNAL_bdb5ab6f_4_k_cu_8826e36e_195194cuda3std3__45__cpo5beginE
	.align		8
        /*0020*/ 	.dword	_ZN40_INTERNAL_bdb5ab6f_4_k_cu_8826e36e_195194cuda3std3__45__cpo3endE
	.align		8
        /*0028*/ 	.dword	_ZN40_INTERNAL_bdb5ab6f_4_k_cu_8826e36e_195194cuda3std3__45__cpo6cbeginE
	.align		8
        /*0030*/ 	.dword	_ZN40_INTERNAL_bdb5ab6f_4_k_cu_8826e36e_195194cuda3std3__45__cpo4cendE
	.align		8
        /*0038*/ 	.dword	_ZN40_INTERNAL_bdb5ab6f_4_k_cu_8826e36e_195194cuda3std3__442_GLOBAL__N__bdb5ab6f_4_k_cu_8826e36e_195196ignoreE
	.align		8
        /*0040*/ 	.dword	_ZN40_INTERNAL_bdb5ab6f_4_k_cu_8826e36e_195194cuda3std3__419piecewise_constructE
	.align		8
        /*0048*/ 	.dword	_ZN40_INTERNAL_bdb5ab6f_4_k_cu_8826e36e_195194cuda3std3__48in_placeE
	.align		8
        /*0050*/ 	.dword	_ZN40_INTERNAL_bdb5ab6f_4_k_cu_8826e36e_195194cuda3std6ranges3__45__cpo4swapE
	.align		8
        /*0058*/ 	.dword	_ZN40_INTERNAL_bdb5ab6f_4_k_cu_8826e36e_195194cuda3std6ranges3__45__cpo9iter_moveE
	.align		8
        /*0060*/ 	.dword	_ZN40_INTERNAL_bdb5ab6f_4_k_cu_8826e36e_195194cute7productE
	.align		8
        /*0068*/ 	.dword	_ZN40_INTERNAL_bdb5ab6f_4_k_cu_8826e36e_195194cute1_E
	.align		8
        /*0070*/ 	.dword	$str$25
	.align		8
        /*0078*/ 	.dword	$str$26
	.align		8
        /*0080*/ 	.dword	$str$27
	.align		8
        /*0088*/ 	.dword	$str$28


//--------------------- .text._ZN7cutlass13device_kernelINS_4gemm6kernel13GemmUniversalIN4cute5tupleIJiiiiEEENS1_10collective13CollectiveMmaINS1_35MainloopSm100TmaUmmaWarpSpecializedILi2ELi2ELi2ENS5_IJNS4_1CILi4EEENSA_ILi2EEENSA_ILi1EEEEEEEENS5_IJNSA_ILi256EEESG_NSA_ILi64EEEEEEfNS5_IJlSD_lEEEfSJ_NS4_8TiledMMAINS4_8MMA_AtomIJNS4_23SM100_MMA_TF32_2x1SM_SSINS_10tfloat32_tESN_fLi256ELi256ELNS4_4UMMA5MajorE0ELSP_0ELNSO_7ScaleInE0ELSQ_0EEEEEENS4_6LayoutINS5_IJSD_SD_SD_EEENS5_IJNSA_ILi0EEESV_SV_EEEEENS5_IJNS4_10UnderscoreESY_SY_EEEEENS4_28SM100_TMA_2SM_LOAD_MULTICASTENS4_14ComposedLayoutINS4_7SwizzleILi3ELi4ELi3EEENS4_18smem_ptr_flag_bitsILi32EEENST_INS5_IJNSA_ILi8EEENSA_ILi32EEEEEENS5_IJS18_SD_EEEEEEEvNS4_8identityES11_S1C_vS1D_EENS_8epilogue10collective18CollectiveEpilogueINS1F_23Sm100TmaWarpSpecializedILi4ELi2ELi32ELb1ELb0EEEJNS5_IJNSA_ILi128EEESG_SH_EEENS5_IJNST_IS1K_SD_EENST_IS18_SD_EEEEEfSJ_fSJ_NS1F_6fusion15FusionCallbacksIS1J_NS1P_17LinearCombinationIffffLNS_15FloatRoundStyleE2EEES1L_S1O_JEEENS4_5SM1004TMEM4LOAD26SM100_TMEM_LOAD_32dp32b32xENS4_13SM90_TMA_LOADES1C_NS4_39AutoVectorizingCopyWithAssumedAlignmentILi128EEENS4_14SM90_TMA_STOREES1C_S21_S21_EEEvvEEEEvNT_6ParamsE --------------------------
	.section	.text._ZN7cutlass13device_kernelINS_4gemm6kernel13GemmUniversalIN4cute5tupleIJiiiiEEENS1_10collective13CollectiveMmaINS1_35MainloopSm100TmaUmmaWarpSpecializedILi2ELi2ELi2ENS5_IJNS4_1CILi4EEENSA_ILi2EEENSA_ILi1EEEEEEEENS5_IJNSA_ILi256EEESG_NSA_ILi64EEEEEEfNS5_IJlSD_lEEEfSJ_NS4_8TiledMMAINS4_8MMA_AtomIJNS4_23SM100_MMA_TF32_2x1SM_SSINS_10tfloat32_tESN_fLi256ELi256ELNS4_4UMMA5MajorE0ELSP_0ELNSO_7ScaleInE0ELSQ_0EEEEEENS4_6LayoutINS5_IJSD_SD_SD_EEENS5_IJNSA_ILi0EEESV_SV_EEEEENS5_IJNS4_10UnderscoreESY_SY_EEEEENS4_28SM100_TMA_2SM_LOAD_MULTICASTENS4_14ComposedLayoutINS4_7SwizzleILi3ELi4ELi3EEENS4_18smem_ptr_flag_bitsILi32EEENST_INS5_IJNSA_ILi8EEENSA_ILi32EEEEEENS5_IJS18_SD_EEEEEEEvNS4_8identityES11_S1C_vS1D_EENS_8epilogue10collective18CollectiveEpilogueINS1F_23Sm100TmaWarpSpecializedILi4ELi2ELi32ELb1ELb0EEEJNS5_IJNSA_ILi128EEESG_SH_EEENS5_IJNST_IS1K_SD_EENST_IS18_SD_EEEEEfSJ_fSJ_NS1F_6fusion15FusionCallbacksIS1J_NS1P_17LinearCombinationIffffLNS_15FloatRoundStyleE2EEES1L_S1O_JEEENS4_5SM1004TMEM4LOAD26SM100_TMEM_LOAD_32dp32b32xENS4_13SM90_TMA_LOADES1C_NS4_39AutoVectorizingCopyWithAssumedAlignmentILi128EEENS4_14SM90_TMA_STOREES1C_S21_S21_EEEvvEEEEvNT_6ParamsE,"ax",@progbits
	.align	128
.text._ZN7cutlass13device_kernelINS_4gemm6kernel13GemmUniversalIN4cute5tupleIJiiiiEEENS1_10collective13CollectiveMmaINS1_35MainloopSm100TmaUmmaWarpSpecializedILi2ELi2ELi2ENS5_IJNS4_1CILi4EEENSA_ILi2EEENSA_ILi1EEEEEEEENS5_IJNSA_ILi256EEESG_NSA_ILi64EEEEEEfNS5_IJlSD_lEEEfSJ_NS4_8TiledMMAINS4_8MMA_AtomIJNS4_23SM100_MMA_TF32_2x1SM_SSINS_10tfloat32_tESN_fLi256ELi256ELNS4_4UMMA5MajorE0ELSP_0ELNSO_7ScaleInE0ELSQ_0EEEEEENS4_6LayoutINS5_IJSD_SD_SD_EEENS5_IJNSA_ILi0EEESV_SV_EEEEENS5_IJNS4_10UnderscoreESY_SY_EEEEENS4_28SM100_TMA_2SM_LOAD_MULTICASTENS4_14ComposedLayoutINS4_7SwizzleILi3ELi4ELi3EEENS4_18smem_ptr_flag_bitsILi32EEENST_INS5_IJNSA_ILi8EEENSA_ILi32EEEEEENS5_IJS18_SD_EEEEEEEvNS4_8identityES11_S1C_vS1D_EENS_8epilogue10collective18CollectiveEpilogueINS1F_23Sm100TmaWarpSpecializedILi4ELi2ELi32ELb1ELb0EEEJNS5_IJNSA_ILi128EEESG_SH_EEENS5_IJNST_IS1K_SD_EENST_IS18_SD_EEEEEfSJ_fSJ_NS1F_6fusion15FusionCallbacksIS1J_NS1P_17LinearCombinationIffffLNS_15FloatRoundStyleE2EEES1L_S1O_JEEENS4_5SM1004TMEM4LOAD26SM100_TMEM_LOAD_32dp32b32xENS4_13SM90_TMA_LOADES1C_NS4_39AutoVectorizingCopyWithAssumedAlignmentILi128EEENS4_14SM90_TMA_STOREES1C_S21_S21_EEEvvEEEEvNT_6ParamsE:
        .type           _ZN7cutlass13device_kernelINS_4gemm6kernel13GemmUniversalIN4cute5tupleIJiiiiEEENS1_10collective13CollectiveMmaINS1_35MainloopSm100TmaUmmaWarpSpecializedILi2ELi2ELi2ENS5_IJNS4_1CILi4EEENSA_ILi2EEENSA_ILi1EEEEEEEENS5_IJNSA_ILi256EEESG_NSA_ILi64EEEEEEfNS5_IJlSD_lEEEfSJ_NS4_8TiledMMAINS4_8MMA_AtomIJNS4_23SM100_MMA_TF32_2x1SM_SSINS_10tfloat32_tESN_fLi256ELi256ELNS4_4UMMA5MajorE0ELSP_0ELNSO_7ScaleInE0ELSQ_0EEEEEENS4_6LayoutINS5_IJSD_SD_SD_EEENS5_IJNSA_ILi0EEESV_SV_EEEEENS5_IJNS4_10UnderscoreESY_SY_EEEEENS4_28SM100_TMA_2SM_LOAD_MULTICASTENS4_14ComposedLayoutINS4_7SwizzleILi3ELi4ELi3EEENS4_18smem_ptr_flag_bitsILi32EEENST_INS5_IJNSA_ILi8EEENSA_ILi32EEEEEENS5_IJS18_SD_EEEEEEEvNS4_8identityES11_S1C_vS1D_EENS_8epilogue10collective18CollectiveEpilogueINS1F_23Sm100TmaWarpSpecializedILi4ELi2ELi32ELb1ELb0EEEJNS5_IJNSA_ILi128EEESG_SH_EEENS5_IJNST_IS1K_SD_EENST_IS18_SD_EEEEEfSJ_fSJ_NS1F_6fusion15FusionCallbacksIS1J_NS1P_17LinearCombinationIffffLNS_15FloatRoundStyleE2EEES1L_S1O_JEEENS4_5SM1004TMEM4LOAD26SM100_TMEM_LOAD_32dp32b32xENS4_13SM90_TMA_LOADES1C_NS4_39AutoVectorizingCopyWithAssumedAlignmentILi128EEENS4_14SM90_TMA_STOREES1C_S21_S21_EEEvvEEEEvNT_6ParamsE,@function
        .size           _ZN7cutlass13device_kernelINS_4gemm6kernel13GemmUniversalIN4cute5tupleIJiiiiEEENS1_10collective13CollectiveMmaINS1_35MainloopSm100TmaUmmaWarpSpecializedILi2ELi2ELi2ENS5_IJNS4_1CILi4EEENSA_ILi2EEENSA_ILi1EEEEEEEENS5_IJNSA_ILi256EEESG_NSA_ILi64EEEEEEfNS5_IJlSD_lEEEfSJ_NS4_8TiledMMAINS4_8MMA_AtomIJNS4_23SM100_MMA_TF32_2x1SM_SSINS_10tfloat32_tESN_fLi256ELi256ELNS4_4UMMA5MajorE0ELSP_0ELNSO_7ScaleInE0ELSQ_0EEEEEENS4_6LayoutINS5_IJSD_SD_SD_EEENS5_IJNSA_ILi0EEESV_SV_EEEEENS5_IJNS4_10UnderscoreESY_SY_EEEEENS4_28SM100_TMA_2SM_LOAD_MULTICASTENS4_14ComposedLayoutINS4_7SwizzleILi3ELi4ELi3EEENS4_18smem_ptr_flag_bitsILi32EEENST_INS5_IJNSA_ILi8EEENSA_ILi32EEEEEENS5_IJS18_SD_EEEEEEEvNS4_8identityES11_S1C_vS1D_EENS_8epilogue10collective18CollectiveEpilogueINS1F_23Sm100TmaWarpSpecializedILi4ELi2ELi32ELb1ELb0EEEJNS5_IJNSA_ILi128EEESG_SH_EEENS5_IJNST_IS1K_SD_EENST_IS18_SD_EEEEEfSJ_fSJ_NS1F_6fusion15FusionCallbacksIS1J_NS1P_17LinearCombinationIffffLNS_15FloatRoundStyleE2EEES1L_S1O_JEEENS4_5SM1004TMEM4LOAD26SM100_TMEM_LOAD_32dp32b32xENS4_13SM90_TMA_LOADES1C_NS4_39AutoVectorizingCopyWithAssumedAlignmentILi128EEENS4_14SM90_TMA_STOREES1C_S21_S21_EEEvvEEEEvNT_6ParamsE,(.L_x_233 - _ZN7cutlass13device_kernelINS_4gemm6kernel13GemmUniversalIN4cute5tupleIJiiiiEEENS1_10collective13CollectiveMmaINS1_35MainloopSm100TmaUmmaWarpSpecializedILi2ELi2ELi2ENS5_IJNS4_1CILi4EEENSA_ILi2EEENSA_ILi1EEEEEEEENS5_IJNSA_ILi256EEESG_NSA_ILi64EEEEEEfNS5_IJlSD_lEEEfSJ_NS4_8TiledMMAINS4_8MMA_AtomIJNS4_23SM100_MMA_TF32_2x1SM_SSINS_10tfloat32_tESN_fLi256ELi256ELNS4_4UMMA5MajorE0ELSP_0ELNSO_7ScaleInE0ELSQ_0EEEEEENS4_6LayoutINS5_IJSD_SD_SD_EEENS5_IJNSA_ILi0EEESV_SV_EEEEENS5_IJNS4_10UnderscoreESY_SY_EEEEENS4_28SM100_TMA_2SM_LOAD_MULTICASTENS4_14ComposedLayoutINS4_7SwizzleILi3ELi4ELi3EEENS4_18smem_ptr_flag_bitsILi32EEENST_INS5_IJNSA_ILi8EEENSA_ILi32EEEEEENS5_IJS18_SD_EEEEEEEvNS4_8identityES11_S1C_vS1D_EENS_8epilogue10collective18CollectiveEpilogueINS1F_23Sm100TmaWarpSpecializedILi4ELi2ELi32ELb1ELb0EEEJNS5_IJNSA_ILi128EEESG_SH_EEENS5_IJNST_IS1K_SD_EENST_IS18_SD_EEEEEfSJ_fSJ_NS1F_6fusion15FusionCallbacksIS1J_NS1P_17LinearCombinationIffffLNS_15FloatRoundStyleE2EEES1L_S1O_JEEENS4_5SM1004TMEM4LOAD26SM100_TMEM_LOAD_32dp32b32xENS4_13SM90_TMA_LOADES1C_NS4_39AutoVectorizingCopyWithAssumedAlignmentILi128EEENS4_14SM90_TMA_STOREES1C_S21_S21_EEEvvEEEEvNT_6ParamsE)
        .other          _ZN7cutlass13device_kernelINS_4gemm6kernel13GemmUniversalIN4cute5tupleIJiiiiEEENS1_10collective13CollectiveMmaINS1_35MainloopSm100TmaUmmaWarpSpecializedILi2ELi2ELi2ENS5_IJNS4_1CILi4EEENSA_ILi2EEENSA_ILi1EEEEEEEENS5_IJNSA_ILi256EEESG_NSA_ILi64EEEEEEfNS5_IJlSD_lEEEfSJ_NS4_8TiledMMAINS4_8MMA_AtomIJNS4_23SM100_MMA_TF32_2x1SM_SSINS_10tfloat32_tESN_fLi256ELi256ELNS4_4UMMA5MajorE0ELSP_0ELNSO_7ScaleInE0ELSQ_0EEEEEENS4_6LayoutINS5_IJSD_SD_SD_EEENS5_IJNSA_ILi0EEESV_SV_EEEEENS5_IJNS4_10UnderscoreESY_SY_EEEEENS4_28SM100_TMA_2SM_LOAD_MULTICASTENS4_14ComposedLayoutINS4_7SwizzleILi3ELi4ELi3EEENS4_18smem_ptr_flag_bitsILi32EEENST_INS5_IJNSA_ILi8EEENSA_ILi32EEEEEENS5_IJS18_SD_EEEEEEEvNS4_8identityES11_S1C_vS1D_EENS_8epilogue10collective18CollectiveEpilogueINS1F_23Sm100TmaWarpSpecializedILi4ELi2ELi32ELb1ELb0EEEJNS5_IJNSA_ILi128EEESG_SH_EEENS5_IJNST_IS1K_SD_EENST_IS18_SD_EEEEEfSJ_fSJ_NS1F_6fusion15FusionCallbacksIS1J_NS1P_17LinearCombinationIffffLNS_15FloatRoundStyleE2EEES1L_S1O_JEEENS4_5SM1004TMEM4LOAD26SM100_TMEM_LOAD_32dp32b32xENS4_13SM90_TMA_LOADES1C_NS4_39AutoVectorizingCopyWithAssumedAlignmentILi128EEENS4_14SM90_TMA_STOREES1C_S21_S21_EEEvvEEEEvNT_6ParamsE,@"STO_CUDA_ENTRY STV_DEFAULT"
_ZN7cutlass13device_kernelINS_4gemm6kernel13GemmUniversalIN4cute5tupleIJiiiiEEENS1_10collective13CollectiveMmaINS1_35MainloopSm100TmaUmmaWarpSpecializedILi2ELi2ELi2ENS5_IJNS4_1CILi4EEENSA_ILi2EEENSA_ILi1EEEEEEEENS5_IJNSA_ILi256EEESG_NSA_ILi64EEEEEEfNS5_IJlSD_lEEEfSJ_NS4_8TiledMMAINS4_8MMA_AtomIJNS4_23SM100_MMA_TF32_2x1SM_SSINS_10tfloat32_tESN_fLi256ELi256ELNS4_4UMMA5MajorE0ELSP_0ELNSO_7ScaleInE0ELSQ_0EEEEEENS4_6LayoutINS5_IJSD_SD_SD_EEENS5_IJNSA_ILi0EEESV_SV_EEEEENS5_IJNS4_10UnderscoreESY_SY_EEEEENS4_28SM100_TMA_2SM_LOAD_MULTICASTENS4_14ComposedLayoutINS4_7SwizzleILi3ELi4ELi3EEENS4_18smem_ptr_flag_bitsILi32EEENST_INS5_IJNSA_ILi8EEENSA_ILi32EEEEEENS5_IJS18_SD_EEEEEEEvNS4_8identityES11_S1C_vS1D_EENS_8epilogue10collective18CollectiveEpilogueINS1F_23Sm100TmaWarpSpecializedILi4ELi2ELi32ELb1ELb0EEEJNS5_IJNSA_ILi128EEESG_SH_EEENS5_IJNST_IS1K_SD_EENST_IS18_SD_EEEEEfSJ_fSJ_NS1F_6fusion15FusionCallbacksIS1J_NS1P_17LinearCombinationIffffLNS_15FloatRoundStyleE2EEES1L_S1O_JEEENS4_5SM1004TMEM4LOAD26SM100_TMEM_LOAD_32dp32b32xENS4_13SM90_TMA_LOADES1C_NS4_39AutoVectorizingCopyWithAssumedAlignmentILi128EEENS4_14SM90_TMA_STOREES1C_S21_S21_EEEvvEEEEvNT_6ParamsE:
[----:B------:R-:W1:Y:S01]  /*0000*/  LDC R1, c[0x0][0x37c] ;  /* 0x0000df00ff017b82 */ /* 0x000e620000000800 */
[----:B------:R-:W2:Y:S01]  /*0010*/  S2R R103, SR_TID.X ;  /* 0x0000000000677919 */ /* 0x000ea20000002100 */
[----:B------:R-:W3:Y:S06]  /*0020*/  LDCU.64 UR8, c[0x0][0x890] ;  /* 0x00011200ff0877ac */ /* 0x000eec0008000a00 */
[----:B------:R-:W4:Y:S01]  /*0030*/  S2UR UR52, SR_CgaCtaId ;  /* 0x00000000003479c3 */ /* 0x000f220000008800 */
[----:B------:R-:W-:Y:S02]  /*0040*/  PRMT R87, RZ, 0x7610, R87 ;  /* 0x00007610ff577816 */ /* 0x000fe40000000057 */
[----:B------:R-:W-:-:S02]  /*0050*/  ELECT P0, URZ, PT ;  /* 0x0000000000ff782f */ /* 0x000fc40003800000 */
[----:B---3--:R-:W-:-:S04]  /*0060*/  ISETP.NE.U32.AND P1, PT, RZ, UR8, PT ;  /* 0x00000008ff007c0c */ /* 0x008fc8000bf25070 */
[----:B------:R-:W-:Y:S01]  /*0070*/  ISETP.NE.AND.EX P2, PT, RZ, UR9, PT, P1 ;  /* 0x00000009ff007c0c */ /* 0x000fe2000bf45310 */
[----:B----4-:R-:W-:Y:S02]  /*0080*/  ULOP3.LUT UR69, UR52, 0x1, URZ, 0xc0, !UPT ;  /* 0x0000000134457892 */ /* 0x010fe4000f8ec0ff */
[----:B------:R-:W-:Y:S01]  /*0090*/  ULOP3.LUT UR68, UR52, 0x1, URZ, 0x3c, !UPT ;  /* 0x0000000134447892 */ /* 0x000fe2000f8e3cff */
[----:B--2---:R-:W-:-:S05]  /*00a0*/  SHF.R.U32.HI R88, RZ, 0x5, R103 ;  /* 0x00000005ff587819 */ /* 0x004fca0000011667 */
[----:B------:R-:W2:Y:S02]  /*00b0*/  SHFL.IDX PT, R0, R88, RZ, 0x1f ;  /* 0x00001fff58007589 */ /* 0x000ea400000e0000 */
[----:B--2---:R-:W-:Y:S02]  /*00c0*/  R2UR UR21, R0 ;  /* 0x00000000001572ca */ /* 0x004fe400000e0000 */
[----:B-1----:R-:W-:Y:S05]  /*00d0*/  @P2 BRA `(.L_x_0) ;  /* 0x0000000000302947 */ /* 0x002fea0003800000 */
[----:B------:R-:W1:Y:S02]  /*00e0*/  LDCU.64 UR4, c[0x0][0x888] ;  /* 0x00011100ff0477ac */ /* 0x000e640008000a00 */
[----:B-1----:R-:W-:-:S04]  /*00f0*/  UISETP.NE.U32.AND UP0, UPT, UR4, URZ, UPT ;  /* 0x000000ff0400728c */ /* 0x002fc8000bf05070 */
[----:B------:R-:W-:-:S09]  /*0100*/  UISETP.NE.AND.EX UP0, UPT, UR5, URZ, UPT, UP0 ;  /* 0x000000ff0500728c */ /* 0x000fd2000bf05300 */
[----:B------:R-:W-:Y:S05]  /*0110*/  BRA.U !UP0, `(.L_x_1) ;  /* 0x0000000108147547 */ /* 0x000fea000b800000 */
[----:B------:R-:W1:Y:S01]  /*0120*/  LDC.64 R2, c[0x0][0x888] ;  /* 0x00022200ff027b82 */ /* 0x000e620000000a00 */
[----:B------:R-:W1:Y:S02]  /*0130*/  LDCU.64 UR4, c[0x0][0x358] ;  /* 0x00006b00ff0477ac */ /* 0x000e640008000a00 */
[----:B-1----:R1:W5:Y:S01]  /*0140*/  LDG.E R45, desc[UR4][R2.64] ;  /* 0x00000004022d7981 */ /* 0x002362000c1e1900 */
[----:B------:R-:W-:Y:S01]  /*0150*/  HFMA2 R87, -RZ, RZ, 0, 5.9604644775390625e-08 ;  /* 0x00000001ff577431 */ /* 0x000fe200000001ff */
[----:B------:R-:W-:Y:S05]  /*0160*/  BRA `(.L_x_0) ;  /* 0x00000000000c7947 */ /* 0x000fea0003800000 */
.L_x_1:
[----:B------:R-:W1:Y:S01]  /*0170*/  LDCU UR4, c[0x0][0x880] ;  /* 0x00011000ff0477ac */ /* 0x000e620008000800 */
[----:B------:R-:W-:Y:S01]  /*0180*/  HFMA2 R87, -RZ, RZ, 0, 5.9604644775390625e-08 ;  /* 0x00000001ff577431 */ /* 0x000fe200000001ff */
[----:B-1----:R-:W-:-:S07]  /*0190*/  MOV R45, UR4 ;  /* 0x00000004002d7c02 */ /* 0x002fce0008000f00 */
.L_x_0:
[----:B------:R-:W2:Y:S02]  /*01a0*/  LDCU.64 UR4, c[0x0][0x8b0] ;  /* 0x00011600ff0477ac */ /* 0x000ea40008000a00 */
[----:B--2---:R-:W-:-:S04]  /*01b0*/  UISETP.NE.U32.AND UP0, UPT, UR4, URZ, UPT ;  /* 0x000000ff0400728c */ /* 0x004fc8000bf05070 */
[----:B------:R-:W-:-:S09]  /*01c0*/  UISETP.NE.AND.EX UP0, UPT, UR5, URZ, UPT, UP0 ;  /* 0x000000ff0500728c */ /* 0x000fd2000bf05300 */
[----:B------:R-:W-:Y:S05]  /*01d0*/  BRA.U UP0, `(.L_x_2) ;  /* 0x0000000100287547 */ /* 0x000fea000b800000 */
[----:B------:R-:W2:Y:S02]  /*01e0*/  LDCU.64 UR4, c[0x0][0x8a8] ;  /* 0x00011500ff0477ac */ /* 0x000ea40008000a00 */
[----:B--2---:R-:W-:-:S04]  /*01f0*/  UISETP.NE.U32.AND UP0, UPT, UR4, URZ, UPT ;  /* 0x000000ff0400728c */ /* 0x004fc8000bf05070 */
[----:B------:R-:W-:-:S09]  /*0200*/  UISETP.NE.AND.EX UP0, UPT, UR5, URZ, UPT, UP0 ;  /* 0x000000ff0500728c */ /* 0x000fd2000bf05300 */
[----:B------:R-:W-:Y:S05]  /*0210*/  BRA.U !UP0, `(.L_x_3) ;  /* 0x0000000108107547 */ /* 0x000fea000b800000 */
[----:B------:R-:W2:Y:S01]  /*0220*/  LDC.64 R38, c[0x0][0x8a8] ;  /* 0x00022a00ff267b82 */ /* 0x000ea20000000a00 */
[----:B------:R-:W2:Y:S02]  /*0230*/  LDCU.64 UR4, c[0x0][0x358] ;  /* 0x00006b00ff0477ac */ /* 0x000ea40008000a00 */
[----:B--2---:R2:W5:Y:S01]  /*0240*/  LDG.E R38, desc[UR4][R38.64] ;  /* 0x0000000426267981 */ /* 0x004562000c1e1900 */
[----:B------:R-:W-:Y:S05]  /*0250*/  BRA `(.L_x_2) ;  /* 0x0000000000087947 */ /* 0x000fea0003800000 */
.L_x_3:
[----:B------:R-:W2:Y:S02]  /*0260*/  LDCU UR4, c[0x0][0x8a0] ;  /* 0x00011400ff0477ac */ /* 0x000ea40008000800 */
[----:B--2---:R-:W-:Y:S02]  /*0270*/  MOV R38, UR4 ;  /* 0x0000000400267c02 */ /* 0x004fe40008000f00 */
.L_x_2:
[----:B------:R-:W-:Y:S01]  /*0280*/  IMAD.U32 R0, RZ, RZ, UR21 ;  /* 0x00000015ff007e24 */ /* 0x000fe2000f8e00ff */
[----:B------:R-:W-:Y:S04]  /*0290*/  BSSY.RECONVERGENT B0, `(.L_x_4) ;  /* 0x000000c000007945 */ /* 0x000fe80003800200 */
[C---:B------:R-:W-:Y:S02]  /*02a0*/  ISETP.NE.OR P3, PT, R0.reuse, 0x1, !P0 ;  /* 0x000000010000780c */ /* 0x040fe40004765670 */
[----:B------:R-:W-:-:S11]  /*02b0*/  ISETP.NE.OR P2, PT, R0, 0x3, !P0 ;  /* 0x000000030000780c */ /* 0x000fd60004745670 */
[----:B------:R-:W-:Y:S05]  /*02c0*/  @P3 BRA `(.L_x_5) ;  /* 0x0000000000203947 */ /* 0x000fea0003800000 */
[----:B------:R-:W3:Y:S02]  /*02d0*/  LDCU.64 UR4, c[0x0][0x348] ;  /* 0x00006900ff0477ac */ /* 0x000ee40008000a00 */
[----:B---3--:R-:W-:Y:S02]  /*02e0*/  UIADD3 UR6, UP1, UPT, UR4, 0x80, URZ ;  /* 0x0000008004067890 */ /* 0x008fe4000ff3e0ff */
[----:B------:R-:W-:Y:S02]  /*02f0*/  UIADD3 UR4, UP0, UPT, UR4, 0x180, URZ ;  /* 0x0000018004047890 */ /* 0x000fe4000ff1e0ff */
[----:B------:R-:W-:Y:S02]  /*0300*/  UIADD3.X UR7, UPT, UPT, URZ, UR5, URZ, UP1, !UPT ;  /* 0x00000005ff077290 */ /* 0x000fe40008ffe4ff */
[----:B------:R-:W-:-:S07]  /*0310*/  UIADD3.X UR5, UPT, UPT, URZ, UR5, URZ, UP0, !UPT ;  /* 0x00000005ff057290 */ /* 0x000fce00087fe4ff */
[----:B------:R3:W-:Y:S02]  /*0320*/  UTMACCTL.PF [UR6] ;  /* 0x00000000060079b9 */ /* 0x0007e40008040000 */
[----:B------:R3:W-:Y:S02]  /*0330*/  UTMACCTL.PF [UR4] ;  /* 0x00000000040079b9 */ /* 0x0007e40008040000 */
[----:B---3--:R-:W-:Y:S01]  /*0340*/  NOP ;  /* 0x0000000000007918 */ /* 0x008fe20000000000 */
.L_x_5:
[----:B------:R-:W-:Y:S05]  /*0350*/  BSYNC.RECONVERGENT B0 ;  /* 0x0000000000007941 */ /* 0x000fea0003800200 */
.L_x_4:
[----:B------:R-:W-:Y:S04]  /*0360*/  BSSY.RECONVERGENT B0, `(.L_x_6) ;  /* 0x000000a000007945 */ /* 0x000fe80003800200 */
        /* <DEDUP_REMOVED lines=9> */
.L_x_7:
[----:B------:R-:W-:Y:S05]  /*0400*/  BSYNC.RECONVERGENT B0 ;  /* 0x0000000000007941 */ /* 0x000fea0003800200 */
.L_x_6:
[----:B------:R-:W3:Y:S01]  /*0410*/  LDCU.64 UR4, c[0x0][0x888] ;  /* 0x00011100ff0477ac */ /* 0x000ee20008000a00 */
[----:B------:R-:W-:Y:S01]  /*0420*/  ISETP.NE.AND.EX P1, PT, RZ, UR9, PT, P1 ;  /* 0x00000009ff007c0c */ /* 0x000fe2000bf25310 */
[----:B------:R-:W-:Y:S01]  /*0430*/  UPLOP3.LUT UP5, UPT, UPT, UPT, UPT, 0x80, 0x8 ;  /* 0x000000000008789c */ /* 0x000fe20003faf070 */
[----:B---3--:R-:W-:-:S04]  /*0440*/  ISETP.NE.U32.AND P2, PT, RZ, UR4, PT ;  /* 0x00000004ff007c0c */ /* 0x008fc8000bf45070 */
[----:B------:R-:W-:-:S13]  /*0450*/  ISETP.NE.AND.EX P2, PT, RZ, UR5, PT, P2 ;  /* 0x00000005ff007c0c */ /* 0x000fda000bf45320 */
[----:B------:R-:W-:Y:S05]  /*0460*/  @P2 BRA P1, `(.L_x_8) ;  /* 0x0000000000282947 */ /* 0x000fea0000800000 */
[----:B------:R-:W-:Y:S01]  /*0470*/  UISETP.NE.U32.AND UP0, UPT, UR8, URZ, UPT ;  /* 0x000000ff0800728c */ /* 0x000fe2000bf05070 */
[----:B-----5:R-:W-:Y:S01]  /*0480*/  FSETP.NEU.AND P1, PT, R45, RZ, PT ;  /* 0x000000ff2d00720b */ /* 0x020fe20003f2d000 */
[----:B------:R-:W-:Y:S02]  /*0490*/  UISETP.NE.U32.AND UP2, UPT, UR4, URZ, UPT ;  /* 0x000000ff0400728c */ /* 0x000fe4000bf45070 */
[----:B------:R-:W-:Y:S02]  /*04a0*/  UISETP.NE.AND.EX UP1, UPT, UR9, URZ, UPT, UP0 ;  /* 0x000000ff0900728c */ /* 0x000fe4000bf25300 */
[----:B------:R-:W-:-:S04]  /*04b0*/  UISETP.NE.AND.EX UP0, UPT, UR5, URZ, UPT, UP2 ;  /* 0x000000ff0500728c */ /* 0x000fc8000bf05320 */
[----:B------:R-:W-:-:S04]  /*04c0*/  USEL UR4, URZ, 0xffffffff, UP0 ;  /* 0xffffffffff047887 */ /* 0x000fc80008000000 */
[----:B------:R-:W-:Y:S01]  /*04d0*/  VOTEU.ANY UP0, P1 ;  /* 0x0000000000ff7886 */ /* 0x000fe20000800100 */
[----:B------:R-:W-:-:S04]  /*04e0*/  @!UP1 USEL UR4, URZ, 0xffffffff, UP0 ;  /* 0xffffffffff049887 */ /* 0x000fc80008000000 */
[----:B------:R-:W-:-:S04]  /*04f0*/  ULOP3.LUT UR4, UR4, 0x1, URZ, 0xc0, !UPT ;  /* 0x0000000104047892 */ /* 0x000fc8000f8ec0ff */
[----:B------:R-:W-:-:S11]  /*0500*/  UISETP.NE.U32.AND UP5, UPT, UR4, 0x1, UPT ;  /* 0x000000010400788c */ /* 0x000fd6000bfa5070 */
.L_x_8:
[----:B------:R-:W3:Y:S01]  /*0510*/  SHFL.IDX PT, R0, R88, RZ, 0x1f ;  /* 0x00001fff58007589 */ /* 0x000ee200000e0000 */
[----:B------:R-:W-:-:S04]  /*0520*/  UISETP.NE.AND UP0, UPT, UR21, 0x2, UPT ;  /* 0x000000021500788c */ /* 0x000fc8000bf05270 */
[----:B------:R-:W-:Y:S02]  /*0530*/  UISETP.EQ.AND UP1, UPT, UR69, URZ, !UP0 ;  /* 0x000000ff4500728c */ /* 0x000fe4000c722270 */
[----:B------:R-:W-:-:S04]  /*0540*/  USEL UR54, URZ, 0x1, UP0 ;  /* 0x00000001ff367887 */ /* 0x000fc80008000000 */
[----:B------:R-:W-:Y:S02]  /*0550*/  PLOP3.LUT P4, PT, P0, PT, UP1, 0x80, 0x8 ;  /* 0x000000000008781c */ /* 0x000fe4000078f018 */
[----:B---3--:R-:W-:-:S13]  /*0560*/  ISETP.NE.AND P1, PT, R0, RZ, PT ;  /* 0x000000ff0000720c */ /* 0x008fda0003f25270 */
[----:B------:R-:W-:Y:S05]  /*0570*/  @P1 BRA `(.L_x_9) ;  /* 0x0000000000441947 */ /* 0x000fea0003800000 */
[----:B------:R-:W-:Y:S01]  /*0580*/  UMOV UR4, 0x400 ;  /* 0x0000040000047882 */ /* 0x000fe20000000000 */
[----:B------:R-:W-:Y:S01]  /*0590*/  UMOV UR8, 0x1 ;  /* 0x0000000100087882 */ /* 0x000fe20000000000 */
[----:B------:R-:W-:Y:S01]  /*05a0*/  UMOV UR6, 0x3 ;  /* 0x0000000300067882 */ /* 0x000fe20000000000 */
[----:B------:R-:W-:Y:S02]  /*05b0*/  ULEA UR4, UR52, UR4, 0x18 ;  /* 0x0000000434047291 */ /* 0x000fe4000f8ec0ff */
[----:B------:R-:W-:-:S04]  /*05c0*/  UIADD3 UR8, UPT, UPT, -UR8, 0x100000, URZ ;  /* 0x0010000008087890 */ /* 0x000fc8000fffe1ff */
[----:B------:R-:W-:Y:S02]  /*05d0*/  USHF.L.U32 UR9, UR8, 0xb, URZ ;  /* 0x0000000b08097899 */ /* 0x000fe400080006ff */
[----:B------:R-:W-:Y:S02]  /*05e0*/  USHF.L.U32 UR8, UR8, 0x1, URZ ;  /* 0x0000000108087899 */ /* 0x000fe400080006ff */
[----:B------:R-:W-:-:S04]  /*05f0*/  UIADD3 UR6, UPT, UPT, -UR6, 0x100000, URZ ;  /* 0x0010000006067890 */ /* 0x000fc8000fffe1ff */
[----:B------:R-:W-:Y:S02]  /*0600*/  USHF.L.U32 UR7, UR6, 0xb, URZ ;  /* 0x0000000b06077899 */ /* 0x000fe400080006ff */
[----:B------:R-:W-:Y:S01]  /*0610*/  USHF.L.U32 UR6, UR6, 0x1, URZ ;  /* 0x0000000106067899 */ /* 0x000fe200080006ff */
[----:B------:R-:W-:Y:S01]  /*0620*/  ELECT P1, URZ, PT ;  /* 0x0000000000ff782f */ /* 0x000fe20003820000 */
[----:B------:R-:W3:Y:S02]  /*0630*/  FENCE.VIEW.ASYNC.S ;  /* 0x00000000000073c6 */ /* 0x000ee40000000000 */
[----:B---3--:R3:W4:Y:S08]  /*0640*/  SYNCS.EXCH.64 URZ, [UR4], UR8 ;  /* 0x0000000804ff75b2 */ /* 0x0087300008000100 */
[----:B------:R3:W1:Y:S01]  /*0650*/  SYNCS.EXCH.64 URZ, [UR4+0x10], UR6 ;  /* 0x0000100604ff75b2 */ /* 0x0006620008000100 */
[----:B------:R3:W1:Y:S01]  /*0660*/  SYNCS.EXCH.64 URZ, [UR4+0x8], UR8 ;  /* 0x0000080804ff75b2 */ /* 0x0006620008000100 */
[----:B------:R3:W1:Y:S01]  /*0670*/  SYNCS.EXCH.64 URZ, [UR4+0x18], UR6 ;  /* 0x0000180604ff75b2 */ /* 0x0006620008000100 */
[----:B------:R-:W-:Y:S01]  /*0680*/  NOP ;  /* 0x0000000000007918 */ /* 0x000fe20000000000 */
.L_x_9:
[----:B------:R-:W2:Y:S01]  /*0690*/  SHFL.IDX PT, R0, R88, RZ, 0x1f ;  /* 0x00001fff58007589 */ /* 0x000ea200000e0000 */
[----:B------:R-:W-:Y:S01]  /*06a0*/  NOP ;  /* 0x0000000000007918 */ /* 0x000fe20000000000 */
[----:B--2---:R-:W-:-:S13]  /*06b0*/  ISETP.NE.AND P1, PT, R0, 0x1, PT ;  /* 0x000000010000780c */ /* 0x004fda0003f25270 */
[----:B------:R-:W-:Y:S05]  /*06c0*/  @P1 BRA `(.L_x_10) ;  /* 0x0000000000541947 */ /* 0x000fea0003800000 */
[----:B---3--:R-:W-:Y:S01]  /*06d0*/  UMOV UR4, 0x400 ;  /* 0x0000040000047882 */ /* 0x008fe20000000000 */
        /* <DEDUP_REMOVED lines=10> */
[----:B------:R-:W2:Y:S02]  /*0780*/  FENCE.VIEW.ASYNC.S ;  /* 0x00000000000073c6 */ /* 0x000ea40000000000 */
[----:B--2---:R2:W3:Y:S08]  /*0790*/  SYNCS.EXCH.64 URZ, [UR4+0x20], UR8 ;  /* 0x0000200804ff75b2 */ /* 0x0044f00008000100 */
[----:B------:R2:W1:Y:S01]  /*07a0*/  SYNCS.EXCH.64 URZ, [UR4+0x40], UR6 ;  /* 0x0000400604ff75b2 */ /* 0x0004620008000100 */
[----:B------:R2:W1:Y:S01]  /*07b0*/  SYNCS.EXCH.64 URZ, [UR4+0x28], UR8 ;  /* 0x0000280804ff75b2 */ /* 0x0004620008000100 */
[----:B------:R2:W1:Y:S01]  /*07c0*/  SYNCS.EXCH.64 URZ, [UR4+0x48], UR6 ;  /* 0x0000480604ff75b2 */ /* 0x0004620008000100 */
[----:B------:R2:W1:Y:S01]  /*07d0*/  SYNCS.EXCH.64 URZ, [UR4+0x30], UR8 ;  /* 0x0000300804ff75b2 */ /* 0x0004620008000100 */
[----:B------:R2:W1:Y:S01]  /*07e0*/  SYNCS.EXCH.64 URZ, [UR4+0x50], UR6 ;  /* 0x0000500604ff75b2 */ /* 0x0004620008000100 */
[----:B------:R2:W1:Y:S01]  /*07f0*/  SYNCS.EXCH.64 URZ, [UR4+0x38], UR8 ;  /* 0x0000380804ff75b2 */ /* 0x0004620008000100 */
[----:B------:R2:W1:Y:S01]  /*0800*/  SYNCS.EXCH.64 URZ, [UR4+0x58], UR6 ;  /* 0x0000580604ff75b2 */ /* 0x0004620008000100 */
[----:B------:R-:W-:Y:S01]  /*0810*/  NOP ;  /* 0x0000000000007918 */ /* 0x000fe20000000000 */
.L_x_10:
[----:B------:R-:W4:Y:S01]  /*0820*/  SHFL.IDX PT, R0, R88, RZ, 0x1f ;  /* 0x00001fff58007589 */ /* 0x000f2200000e0000 */
[----:B------:R-:W-:Y:S01]  /*0830*/  NOP ;  /* 0x0000000000007918 */ /* 0x000fe20000000000 */
[----:B----4-:R-:W-:-:S13]  /*0840*/  ISETP.NE.AND P1, PT, R0, 0x3, PT ;  /* 0x000000030000780c */ /* 0x010fda0003f25270 */
[----:B------:R-:W-:Y:S05]  /*0850*/  @P1 BRA `(.L_x_11) ;  /* 0x00000000002c1947 */ /* 0x000fea0003800000 */
[----:B--23--:R-:W-:Y:S01]  /*0860*/  UMOV UR6, 0x400 ;  /* 0x0000040000067882 */ /* 0x00cfe20000000000 */
[----:B------:R-:W-:Y:S01]  /*0870*/  UMOV UR4, 0x20 ;  /* 0x0000002000047882 */ /* 0x000fe20000000000 */
[----:B------:R-:W-:Y:S02]  /*0880*/  ULEA UR6, UR52, UR6, 0x18 ;  /* 0x0000000634067291 */ /* 0x000fe4000f8ec0ff */
[----:B------:R-:W-:-:S04]  /*0890*/  UIADD3 UR4, UPT, UPT, -UR4, 0x100000, URZ ;  /* 0x0010000004047890 */ /* 0x000fc8000fffe1ff */
[----:B------:R-:W-:Y:S02]  /*08a0*/  USHF.L.U32 UR5, UR4, 0xb, URZ ;  /* 0x0000000b04057899 */ /* 0x000fe400080006ff */
[----:B------:R-:W-:Y:S01]  /*08b0*/  USHF.L.U32 UR4, UR4, 0x1, URZ ;  /* 0x0000000104047899 */ /* 0x000fe200080006ff */
[----:B------:R-:W-:Y:S01]  /*08c0*/  ELECT P1, URZ, PT ;  /* 0x0000000000ff782f */ /* 0x000fe20003820000 */
[----:B------:R-:W2:Y:S10]  /*08d0*/  FENCE.VIEW.ASYNC.S ;  /* 0x00000000000073c6 */ /* 0x000eb40000000000 */
[----:B--2---:R4:W2:Y:S01]  /*08e0*/  SYNCS.EXCH.64 URZ, [UR6+0x60], UR4 ;  /* 0x0000600406ff75b2 */ /* 0x0048a20008000100 */
[----:B------:R4:W3:Y:S02]  /*08f0*/  SYNCS.EXCH.64 URZ, [UR6+0x68], UR4 ;  /* 0x0000680406ff75b2 */ /* 0x0008e40008000100 */
[----:B----4-:R-:W-:Y:S01]  /*0900*/  NOP ;  /* 0x0000000000007918 */ /* 0x010fe20000000000 */
.L_x_11:
[----:B------:R-:W4:Y:S01]  /*0910*/  SHFL.IDX PT, R0, R88, RZ, 0x1f ;  /* 0x00001fff58007589 */ /* 0x000f2200000e0000 */
[----:B------:R-:W-:Y:S01]  /*0920*/  NOP ;  /* 0x0000000000007918 */ /* 0x000fe20000000000 */
[----:B----4-:R-:W-:-:S13]  /*0930*/  ISETP.NE.AND P1, PT, R0, 0x4, PT ;  /* 0x000000040000780c */ /* 0x010fda0003f25270 */
[----:B------:R-:W-:Y:S05]  /*0940*/  @P1 BRA `(.L_x_12) ;  /* 0x0000000000481947 */ /* 0x000fea0003800000 */
[----:B--23--:R-:W-:Y:S01]  /*0950*/  UMOV UR4, 0x720 ;  /* 0x0000072000047882 */ /* 0x00cfe20000000000 */
[----:B------:R-:W-:Y:S01]  /*0960*/  UMOV UR6, 0x400 ;  /* 0x0000040000067882 */ /* 0x000fe20000000000 */
[----:B------:R-:W-:Y:S01]  /*0970*/  USEL UR4, UR4, 0x620, UP5 ;  /* 0x0000062004047887 */ /* 0x000fe2000a800000 */
        /* <DEDUP_REMOVED lines=10> */
[----:B--2---:R4:W2:Y:S08]  /*0a20*/  SYNCS.EXCH.64 URZ, [UR6+0x70], UR8 ;  /* 0x0000700806ff75b2 */ /* 0x0048b00008000100 */
[----:B------:R4:W3:Y:S01]  /*0a30*/  SYNCS.EXCH.64 URZ, [UR6+0x80], UR4 ;  /* 0x0000800406ff75b2 */ /* 0x0008e20008000100 */
[----:B------:R4:W1:Y:S01]  /*0a40*/  SYNCS.EXCH.64 URZ, [UR6+0x78], UR8 ;  /* 0x0000780806ff75b2 */ /* 0x0008620008000100 */
[----:B------:R4:W1:Y:S02]  /*0a50*/  SYNCS.EXCH.64 URZ, [UR6+0x88], UR4 ;  /* 0x0000880406ff75b2 */ /* 0x0008640008000100 */
[----:B----4-:R-:W-:Y:S01]  /*0a60*/  NOP ;  /* 0x0000000000007918 */ /* 0x010fe20000000000 */
.L_x_12:
[----:B------:R-:W4:Y:S01]  /*0a70*/  SHFL.IDX PT, R0, R88, RZ, 0x1f ;  /* 0x00001fff58007589 */ /* 0x000f2200000e0000 */
[----:B------:R-:W-:Y:S01]  /*0a80*/  NOP ;  /* 0x0000000000007918 */ /* 0x000fe20000000000 */
[----:B----4-:R-:W-:-:S13]  /*0a90*/  ISETP.NE.AND P1, PT, R0, 0x5, PT ;  /* 0x000000050000780c */ /* 0x010fda0003f25270 */
[----:B------:R-:W-:Y:S05]  /*0aa0*/  @P1 BRA `(.L_x_13) ;  /* 0x0000000000441947 */ /* 0x000fea0003800000 */
[----:B--23--:R-:W-:Y:S01]  /*0ab0*/  UMOV UR4, 0x400 ;  /* 0x0000040000047882 */ /* 0x00cfe20000000000 */
        /* <DEDUP_REMOVED lines=16> */
.L_x_13:
[----:B------:R-:W4:Y:S01]  /*0bc0*/  SHFL.IDX PT, R0, R88, RZ, 0x1f ;  /* 0x00001fff58007589 */ /* 0x000f2200000e0000 */
[----:B------:R-:W-:Y:S01]  /*0bd0*/  ISETP.NE.OR P0, PT, RZ, UR21, !P0 ;  /* 0x00000015ff007c0c */ /* 0x000fe2000c705670 */
        /* <DEDUP_REMOVED lines=12> */
[----:B------:R4:W3:Y:S01]  /*0ca0*/  SYNCS.EXCH.64 URZ, [UR4+0xc0], UR6 ;  /* 0x0000c00604ff75b2 */ /* 0x0008e20008000100 */
[----:B------:R4:W1:Y:S01]  /*0cb0*/  SYNCS.EXCH.64 URZ, [UR4+0xb8], UR6 ;  /* 0x0000b80604ff75b2 */ /* 0x0008620008000100 */
[----:B------:R4:W1:Y:S02]  /*0cc0*/  SYNCS.EXCH.64 URZ, [UR4+0xc8], UR6 ;  /* 0x0000c80604ff75b2 */ /* 0x0008640008000100 */
[----:B----4-:R-:W-:Y:S01]  /*0cd0*/  NOP ;  /* 0x0000000000007918 */ /* 0x010fe20000000000 */
.L_x_14:
[----:B------:R-:W-:Y:S01]  /*0ce0*/  VOTEU.ALL UP0, P0 ;  /* 0x0000000000ff7886 */ /* 0x000fe20000000000 */
[----:B--23--:R-:W-:Y:S01]  /*0cf0*/  UMOV UR4, 0x20 ;  /* 0x0000002000047882 */ /* 0x00cfe20000000000 */
[----:B------:R-:W2:Y:S01]  /*0d00*/  LDCU UR28, c[0x0][0x36c] ;  /* 0x00006d80ff1c77ac */ /* 0x000ea20008000800 */
[----:B------:R-:W-:Y:S01]  /*0d10*/  NOP ;  /* 0x0000000000007918 */ /* 0x000fe20000000000 */
[----:B------:R-:W-:Y:S01]  /*0d20*/  LOP3.LUT R0, R103, 0x1f, RZ, 0xc0, !PT ;  /* 0x0000001f67007812 */ /* 0x000fe200078ec0ff */
[----:B------:R-:W-:Y:S01]  /*0d30*/  @!UP0 UMOV UR6, 0x400 ;  /* 0x0000040000068882 */ /* 0x000fe20000000000 */
[----:B------:R-:W-:-:S04]  /*0d40*/  @!UP0 UIADD3 UR4, UPT, UPT, -UR4, 0x100000, URZ ;  /* 0x0010000004048890 */ /* 0x000fc8000fffe1ff */
[----:B------:R-:W-:Y:S02]  /*0d50*/  @!UP0 USHF.L.U32 UR5, UR4, 0xb, URZ ;  /* 0x0000000b04058899 */ /* 0x000fe400080006ff */
[----:B------:R-:W-:Y:S02]  /*0d60*/  @!UP0 USHF.L.U32 UR4, UR4, 0x1, URZ ;  /* 0x0000000104048899 */ /* 0x000fe400080006ff */
[----:B------:R-:W-:Y:S01]  /*0d70*/  @!UP0 ULEA UR6, UR52, UR6, 0x18 ;  /* 0x0000000634068291 */ /* 0x000fe2000f8ec0ff */
[----:B------:R-:W-:Y:S01]  /*0d80*/  VOTEU.ALL UP0, P0 ;  /* 0x0000000000ff7886 */ /* 0x000fe20000000000 */
[----:B------:R-:W-:Y:S02]  /*0d90*/  UISETP.NE.AND UP6, UPT, UR21, URZ, UPT ;  /* 0x000000ff1500728c */ /* 0x000fe4000bfc5270 */
[----:B--2---:R-:W-:Y:S01]  /*0da0*/  UISETP.EQ.U32.AND UP1, UPT, UR28, 0x1, UPT ;  /* 0x000000011c00788c */ /* 0x004fe2000bf22070 */
[----:B------:R-:W2:Y:S07]  /*0db0*/  FENCE.VIEW.ASYNC.S ;  /* 0x00000000000073c6 */ /* 0x000eae0000000000 */
[----:B--2---:R2:W3:Y:S01]  /*0dc0*/  @!UP0 SYNCS.EXCH.64 URZ, [UR6+0xd0], UR4 ;  /* 0x0000d00406ff85b2 */ /* 0x0044e20008000100 */
[----:B------:R-:W-:Y:S05]  /*0dd0*/  BRA.U !UP1, `(.L_x_15) ;  /* 0x0000000109087547 */ /* 0x000fea000b800000 */
[----:B-1-3--:R-:W-:Y:S01]  /*0de0*/  UCGABAR_ARV ;  /* 0x00000000000079c7 */ /* 0x00afe20008000000 */
[----:B------:R-:W-:Y:S05]  /*0df0*/  BRA `(.L_x_16) ;  /* 0x0000000000047947 */ /* 0x000fea0003800000 */
.L_x_15:
[----:B-1-3--:R-:W-:Y:S01]  /*0e00*/  NOP ;  /* 0x0000000000007918 */ /* 0x00afe20000000000 */
.L_x_16:
[----:B------:R-:W1:Y:S01]  /*0e10*/  S2UR UR26, SR_CTAID.X ;  /* 0x00000000001a79c3 */ /* 0x000e620000002500 */
[----:B------:R-:W-:-:S05]  /*0e20*/  CS2R.32 R90, SR_CgaSize ;  /* 0x00000000005a7805 */ /* 0x000fca0000008a00 */
[----:B------:R-:W-:-:S05]  /*0e30*/  IMAD R90, R90, -0xa0, RZ ;  /* 0xffffff605a5a7824 */ /* 0x000fca00078e02ff */
[----:B--2---:R-:W-:-:S14]  /*0e40*/  R2UR UR5, R90 ;  /* 0x000000005a0572ca */ /* 0x004fdc00000e0000 */
[----:B------:R-:W2:Y:S01]  /*0e50*/  LDCU UR5, c[0x0][UR5+0x2b0] ;  /* 0x00005600050577ac */ /* 0x000ea20008000800 */
[----:B------:R-:W-:-:S05]  /*0e60*/  CS2R.32 R90, SR_CgaSize ;  /* 0x00000000005a7805 */ /* 0x000fca0000008a00 */
[----:B------:R-:W-:-:S05]  /*0e70*/  IMAD R90, R90, -0xa0, RZ ;  /* 0xffffff605a5a7824 */ /* 0x000fca00078e02ff */
[----:B------:R-:W-:-:S14]  /*0e80*/  R2UR UR4, R90 ;  /* 0x000000005a0472ca */ /* 0x000fdc00000e0000 */
[----:B------:R-:W3:Y:S01]  /*0e90*/  LDCU UR4, c[0x0][UR4+0x2b4] ;  /* 0x00005680040477ac */ /* 0x000ee20008000800 */
[----:B------:R-:W4:Y:S01]  /*0ea0*/  S2UR UR20, SR_CTAID.Y ;  /* 0x00000000001479c3 */ /* 0x000f220000002600 */
[----:B------:R-:W-:-:S05]  /*0eb0*/  CS2R.32 R90, SR_CgaSize ;  /* 0x00000000005a7805 */ /* 0x000fca0000008a00 */
[----:B------:R-:W-:-:S05]  /*0ec0*/  IMAD R90, R90, -0xa0, RZ ;  /* 0xffffff605a5a7824 */ /* 0x000fca00078e02ff */
[----:B------:R-:W-:-:S14]  /*0ed0*/  R2UR UR8, R90 ;  /* 0x000000005a0872ca */ /* 0x000fdc00000e0000 */
[----:B------:R-:W3:Y:S01]  /*0ee0*/  LDCU UR8, c[0x0][UR8+0x2a0] ;  /* 0x00005400080877ac */ /* 0x000ee20008000800 */
[----:B------:R-:W-:-:S05]  /*0ef0*/  CS2R.32 R90, SR_CgaSize ;  /* 0x00000000005a7805 */ /* 0x000fca0000008a00 */
[----:B------:R-:W-:-:S05]  /*0f00*/  IMAD R90, R90, -0xa0, RZ ;  /* 0xffffff605a5a7824 */ /* 0x000fca00078e02ff */
[----:B------:R-:W-:-:S14]  /*0f10*/  R2UR UR9, R90 ;  /* 0x000000005a0972ca */ /* 0x000fdc00000e0000 */
[----:B------:R-:W3:Y:S01]  /*0f20*/  LDCU UR9, c[0x0][UR9+0x2a4] ;  /* 0x00005480090977ac */ /* 0x000ee20008000800 */
[----:B------:R-:W-:Y:S02]  /*0f30*/  USHF.R.U32.HI UR12, URZ, 0x1, UR52 ;  /* 0x00000001ff0c7899 */ /* 0x000fe40008011634 */
[----:B------:R-:W-:Y:S02]  /*0f40*/  USHF.R.U32.HI UR11, URZ, 0x2, UR52 ;  /* 0x00000002ff0b7899 */ /* 0x000fe40008011634 */
[----:B------:R-:W-:Y:S02]  /*0f50*/  USHF.L.U32 UR40, UR52, 0x9, URZ ;  /* 0x0000000934287899 */ /* 0x000fe400080006ff */
[----:B------:R-:W-:Y:S01]  /*0f60*/  USHF.L.U32 UR39, UR52, 0xa, URZ ;  /* 0x0000000a34277899 */ /* 0x000fe200080006ff */
[----:B-1----:R-:W-:Y:S01]  /*0f70*/  I2FP.F32.U32 R3, UR26 ;  /* 0x0000001a00037c45 */ /* 0x002fe20008201000 */
[----:B------:R-:W1:Y:S04]  /*0f80*/  LDCU UR24, c[0x0][0xb24] ;  /* 0x00016480ff1877ac */ /* 0x000e680008000800 */
[----:B--2---:R-:W-:Y:S01]  /*0f90*/  FMUL R3, R3, UR5 ;  /* 0x0000000503037c20 */ /* 0x004fe20008400000 */
[----:B------:R-:W-:Y:S01]  /*0fa0*/  ULOP3.LUT UR5, UR52, 0x3, URZ, 0xc0, !UPT ;  /* 0x0000000334057892 */ /* 0x000fe2000f8ec0ff */
[----:B----4-:R-:W-:Y:S01]  /*0fb0*/  I2FP.F32.U32 R2, UR20 ;  /* 0x0000001400027c45 */ /* 0x010fe20008201000 */
[----:B------:R-:W2:Y:S03]  /*0fc0*/  LDCU UR45, c[0x0][0xb24] ;  /* 0x00016480ff2d77ac */ /* 0x000ea60008000800 */
[----:B------:R-:W4:Y:S01]  /*0fd0*/  F2I.U32.TRUNC.NTZ R3, R3 ;  /* 0x0000000300037305 */ /* 0x000f22000020f000 */
[----:B---3--:R-:W-:Y:S01]  /*0fe0*/  FMUL R2, R2, UR4 ;  /* 0x0000000402027c20 */ /* 0x008fe20008400000 */
[----:B------:R-:W-:-:S02]  /*0ff0*/  ULOP3.LUT UR4, UR69, 0x4, UR52, 0xf8, !UPT ;  /* 0x0000000445047892 */ /* 0x000fc4000f8ef834 */
[----:B------:R-:W-:Y:S02]  /*1000*/  UISETP.GT.U32.AND UP1, UPT, UR5, 0xffff, UPT ;  /* 0x0000ffff0500788c */ /* 0x000fe4000bf24070 */
[----:B------:R-:W-:Y:S02]  /*1010*/  UISETP.GT.U32.AND UP0, UPT, UR4, 0xffff, UPT ;  /* 0x0000ffff0400788c */ /* 0x000fe4000bf04070 */
[----:B------:R-:W3:Y:S01]  /*1020*/  F2I.U32.TRUNC.NTZ R2, R2 ;  /* 0x0000000200027305 */ /* 0x000ee2000020f000 */
[----:B------:R-:W-:Y:S02]  /*1030*/  USEL UR37, UR5, 0xffff, !UP1 ;  /* 0x0000ffff05257887 */ /* 0x000fe4000c800000 */
[----:B------:R-:W-:Y:S01]  /*1040*/  USEL UR31, UR4, 0xffff, !UP0 ;  /* 0x0000ffff041f7887 */ /* 0x000fe2000c000000 */
[----:B------:R-:W1:Y:S01]  /*1050*/  LDCU UR27, c[0x0][0xb30] ;  /* 0x00016600ff1b77ac */ /* 0x000e620008000800 */
[----:B----4-:R-:W-:Y:S02]  /*1060*/  R2UR UR6, R3 ;  /* 0x00000000030672ca */ /* 0x010fe400000e0000 */
[----:B------:R-:W-:Y:S01]  /*1070*/  PRMT R3, RZ, 0x7610, R3 ;  /* 0x00007610ff037816 */ /* 0x000fe20000000003 */
[----:B------:R-:W-:Y:S01]  /*1080*/  UMOV UR13, 0x11 ;  /* 0x00000011000d7882 */ /* 0x000fe20000000000 */
[----:B------:R-:W-:Y:S01]  /*1090*/  UMOV UR14, 0x5 ;  /* 0x00000005000e7882 */ /* 0x000fe20000000000 */
[----:B---3--:R-:W-:-:S02]  /*10a0*/  R2UR UR7, R2 ;  /* 0x00000000020772ca */ /* 0x008fc400000e0000 */
[----:B------:R-:W-:-:S06]  /*10b0*/  PRMT R2, RZ, 0x7610, R2 ;  /* 0x00007610ff027816 */ /* 0x000fcc0000000002 */
[----:B------:R-:W-:-:S04]  /*10c0*/  UIADD3 UR5, UPT, UPT, -UR6, URZ, URZ ;  /* 0x000000ff06057290 */ /* 0x000fc8000fffe1ff */
[----:B------:R-:W-:Y:S02]  /*10d0*/  UIMAD UR5, UR8, UR5, UR26 ;  /* 0x00000005080572a4 */ /* 0x000fe4000f8e021a */
[----:B------:R-:W-:-:S04]  /*10e0*/  UIADD3 UR4, UPT, UPT, -UR7, URZ, URZ ;  /* 0x000000ff07047290 */ /* 0x000fc8000fffe1ff */
[----:B------:R-:W-:Y:S01]  /*10f0*/  IMAD.U32 R90, RZ, RZ, UR5 ;  /* 0x00000005ff5a7e24 */ /* 0x000fe2000f8e00ff */
[----:B------:R-:W-:-:S06]  /*1100*/  UIMAD UR4, UR9, UR4, UR20 ;  /* 0x00000004090472a4 */ /* 0x000fcc000f8e0214 */
[----:B------:R-:W-:Y:S01]  /*1110*/  IMAD.U32 R89, RZ, RZ, UR4 ;  /* 0x00000004ff597e24 */ /* 0x000fe2000f8e00ff */
[----:B-12---:R-:W-:Y:S06]  /*1120*/  BRA.U UP6, `(.L_x_17) ;  /* 0x00000001066c7547 */ /* 0x006fec000b800000 */
[----:B------:R-:W-:Y:S02]  /*1130*/  R2UR UR15, R89 ;  /* 0x00000000590f72ca */ /* 0x000fe400000e0000 */
[----:B------:R-:W-:-:S11]  /*1140*/  R2UR UR5, R90 ;  /* 0x000000005a0572ca */ /* 0x000fd600000e0000 */
[----:B------:R-:W-:Y:S02]  /*1150*/  UISETP.NE.AND UP0, UPT, UR15, URZ, UPT ;  /* 0x000000ff0f00728c */ /* 0x000fe4000bf05270 */
[----:B------:R-:W-:Y:S02]  /*1160*/  UISETP.NE.AND UP2, UPT, UR15, 0x1, UPT ;  /* 0x000000010f00788c */ /* 0x000fe4000bf45270 */
[----:B------:R-:W-:Y:S02]  /*1170*/  ULOP3.LUT UR4, UR5, 0x2, URZ, 0x3c, !UPT ;  /* 0x0000000205047892 */ /* 0x000fe4000f8e3cff */
[----:B------:R-:W-:Y:S02]  /*1180*/  UISETP.GT.U32.AND UP4, UPT, UR5, 0x1, UP0 ;  /* 0x000000010500788c */ /* 0x000fe40008784070 */
[----:B------:R-:W-:Y:S02]  /*1190*/  UISETP.GT.U32.AND UP3, UPT, UR5, 0x1, UP2 ;  /* 0x000000010500788c */ /* 0x000fe40009764070 */
[----:B------:R-:W-:-:S02]  /*11a0*/  UISETP.GT.U32.AND UP1, UPT, UR4, 0x1, UP0 ;  /* 0x000000010400788c */ /* 0x000fc40008724070 */
[----:B------:R-:W-:Y:S02]  /*11b0*/  ULOP3.LUT UR10, UR5, 0xfffffffe, URZ, 0xc0, !UPT ;  /* 0xfffffffe050a7892 */ /* 0x000fe4000f8ec0ff */
[----:B------:R-:W-:Y:S02]  /*11c0*/  UISETP.GT.U32.AND UP0, UPT, UR4, 0x1, UP2 ;  /* 0x000000010400788c */ /* 0x000fe40009704070 */
[----:B------:R-:W-:Y:S02]  /*11d0*/  USEL UR6, URZ, 0x1, UP4 ;  /* 0x00000001ff067887 */ /* 0x000fe4000a000000 */
[----:B------:R-:W-:Y:S02]  /*11e0*/  USEL UR5, URZ, 0x10, UP3 ;  /* 0x00000010ff057887 */ /* 0x000fe40009800000 */
[----:B------:R-:W-:Y:S02]  /*11f0*/  USEL UR4, URZ, 0x2, UP4 ;  /* 0x00000002ff047887 */ /* 0x000fe4000a000000 */
[----:B------:R-:W-:-:S02]  /*1200*/  USEL UR9, URZ, 0x20, UP3 ;  /* 0x00000020ff097887 */ /* 0x000fc40009800000 */
[----:B------:R-:W-:Y:S02]  /*1210*/  USEL UR8, URZ, 0x4, UP1 ;  /* 0x00000004ff087887 */ /* 0x000fe40008800000 */
[----:B------:R-:W-:Y:S02]  /*1220*/  UIADD3 UR4, UPT, UPT, UR4, UR5, UR6 ;  /* 0x0000000504047290 */ /* 0x000fe4000fffe006 */
[----:B------:R-:W-:Y:S02]  /*1230*/  USEL UR6, URZ, 0x8, UP1 ;  /* 0x00000008ff067887 */ /* 0x000fe40008800000 */
[----:B------:R-:W-:Y:S02]  /*1240*/  USEL UR7, URZ, 0x40, UP0 ;  /* 0x00000040ff077887 */ /* 0x000fe40008000000 */
[----:B------:R-:W-:Y:S02]  /*1250*/  UIADD3 UR5, UPT, UPT, UR8, UR9, UR4 ;  /* 0x0000000908057290 */ /* 0x000fe4000fffe004 */
[----:B------:R-:W-:-:S02]  /*1260*/  ULEA UR4, UR15, UR10, 0x2 ;  /* 0x0000000a0f047291 */ /* 0x000fc4000f8e10ff */
[----:B------:R-:W-:Y:S02]  /*1270*/  USEL UR8, URZ, 0x80, UP0 ;  /* 0x00000080ff087887 */ /* 0x000fe40008000000 */
[----:B------:R-:W-:-:S03]  /*1280*/  UIADD3 UR5, UPT, UPT, UR6, UR7, UR5 ;  /* 0x0000000706057290 */ /* 0x000fc6000fffe005 */
[----:B------:R-:W-:Y:S01]  /*1290*/  UMOV UR6, 0x3 ;  /* 0x0000000300067882 */ /* 0x000fe20000000000 */
[----:B------:R-:W-:Y:S02]  /*12a0*/  UIADD3 UR5, UPT, UPT, UR5, UR8, URZ ;  /* 0x0000000805057290 */ /* 0x000fe4000fffe0ff */
[----:B------:R-:W-:-:S04]  /*12b0*/  USHF.L.U32 UR4, UR6, UR4, URZ ;  /* 0x0000000406047299 */ /* 0x000fc800080006ff */
[----:B------:R-:W-:Y:S02]  /*12c0*/  IMAD.U32 R3, RZ, RZ, UR5 ;  /* 0x00000005ff037e24 */ /* 0x000fe4000f8e00ff */
[----:B------:R-:W-:-:S07]  /*12d0*/  IMAD.U32 R2, RZ, RZ, UR4 ;  /* 0x00000004ff027e24 */ /* 0x000fce000f8e00ff */
.L_x_17:
[----:B------:R-:W1:Y:S01]  /*12e0*/  S2UR UR36, SR_CTAID.Z ;  /* 0x00000000002479c3 */ /* 0x000e620000002700 */
[----:B------:R-:W-:Y:S02]  /*12f0*/  UISETP.GE.AND UP0, UPT, UR24, 0x1, UPT ;  /* 0x000000011800788c */ /* 0x000fe4000bf06270 */
[----:B------:R-:W-:Y:S02]  /*1300*/  ULOP3.LUT UR37, UR37, 0xffff, URZ, 0xc0, !UPT ;  /* 0x0000ffff25257892 */ /* 0x000fe4000f8ec0ff */
[----:B------:R-:W-:Y:S02]  /*1310*/  ULOP3.LUT UR31, UR31, 0xffff, URZ, 0xc0, !UPT ;  /* 0x0000ffff1f1f7892 */ /* 0x000fe4000f8ec0ff */
[----:B------:R-:W-:Y:S02]  /*1320*/  UISETP.NE.AND UP3, UPT, UR21, 0x2, UPT ;  /* 0x000000021500788c */ /* 0x000fe4000bf65270 */
[----:B------:R-:W-:Y:S02]  /*1330*/  ULOP3.LUT UR57, UR12, 0x1, URZ, 0xc0, !UPT ;  /* 0x000000010c397892 */ /* 0x000fe4000f8ec0ff */
[----:B------:R-:W-:-:S02]  /*1340*/  ULOP3.LUT UR55, UR11, 0x1, URZ, 0xc0, !UPT ;  /* 0x000000010b377892 */ /* 0x000fc4000f8ec0ff */
[----:B------:R-:W-:Y:S02]  /*1350*/  ULOP3.LUT UR40, UR40, 0x800, URZ, 0xc0, !UPT ;  /* 0x0000080028287892 */ /* 0x000fe4000f8ec0ff */
[----:B------:R-:W-:Y:S02]  /*1360*/  ULOP3.LUT UR39, UR39, 0x800, URZ, 0xc0, !UPT ;  /* 0x0000080027277892 */ /* 0x000fe4000f8ec0ff */
[----:B------:R-:W-:Y:S02]  /*1370*/  USHF.L.U32 UR37, UR13, UR37, URZ ;  /* 0x000000250d257299 */ /* 0x000fe400080006ff */
[----:B------:R-:W-:Y:S01]  /*1380*/  USHF.L.U32 UR31, UR14, UR31, URZ ;  /* 0x0000001f0e1f7299 */ /* 0x000fe200080006ff */
[----:B------:R-:W-:Y:S01]  /*1390*/  UMOV UR16, UR26 ;  /* 0x0000001a00107c82 */ /* 0x000fe20008000000 */
[----:B------:R-:W-:Y:S10]  /*13a0*/  BRA.U !UP0, `(.L_x_18) ;  /* 0x0000000108d47547 */ /* 0x000ff4000b800000 */
[----:B------:R-:W2:Y:S01]  /*13b0*/  LDCU.128 UR12, c[0x0][0xb10] ;  /* 0x00016200ff0c77ac */ /* 0x000ea20008000c00 */
[----:B------:R-:W3:Y:S01]  /*13c0*/  LDCU UR6, c[0x0][0x370] ;  /* 0x00006e00ff0677ac */ /* 0x000ee20008000800 */
[----:B------:R-:W4:Y:S01]  /*13d0*/  LDCU UR5, c[0x0][0x374] ;  /* 0x00006e80ff0577ac */ /* 0x000f220008000800 */
[----:B------:R-:W1:Y:S01]  /*13e0*/  LDCU UR25, c[0x0][0xb0c] ;  /* 0x00016180ff1977ac */ /* 0x000e620008000800 */
[----:B------:R-:W1:Y:S01]  /*13f0*/  LDCU UR4, c[0x0][0xb20] ;  /* 0x00016400ff0477ac */ /* 0x000e620008000800 */
[----:B------:R-:W1:Y:S01]  /*1400*/  LDCU.64 UR8, c[0x0][0xb28] ;  /* 0x00016500ff0877ac */ /* 0x000e620008000a00 */
[----:B--2---:R-:W-:Y:S02]  /*1410*/  UISETP.NE.AND UP0, UPT, UR14, 0x1, UPT ;  /* 0x000000010e00788c */ /* 0x004fe4000bf05270 */
[----:B----4-:R-:W-:Y:S02]  /*1420*/  UIMAD.WIDE.U32 UR10, UR5, UR15, URZ ;  /* 0x0000000f050a72a5 */ /* 0x010fe4000f8e00ff */
[----:B---3--:R-:W-:-:S02]  /*1430*/  UIMAD.WIDE.U32 UR18, UR6, UR12, URZ ;  /* 0x0000000c061272a5 */ /* 0x008fc4000f8e00ff */
[----:B-1----:R-:W-:Y:S02]  /*1440*/  UISETP.NE.AND UP1, UPT, UR25, 0x1, UPT ;  /* 0x000000011900788c */ /* 0x002fe4000bf25270 */
[----:B------:R-:W-:Y:S01]  /*1450*/  UISETP.NE.AND UP2, UPT, UR24, 0x1, UPT ;  /* 0x000000011800788c */ /* 0x000fe2000bf45270 */
[----:B------:R-:W-:Y:S02]  /*1460*/  UMOV UR10, UR11 ;  /* 0x0000000b000a7c82 */ /* 0x000fe40008000000 */
[----:B------:R-:W-:Y:S01]  /*1470*/  UMOV UR18, UR19 ;  /* 0x0000001300127c82 */ /* 0x000fe20008000000 */
[----:B------:R-:W-:Y:S02]  /*1480*/  @UP0 USHF.R.U32.HI UR5, URZ, UR4, UR10 ;  /* 0x00000004ff050299 */ /* 0x000fe4000801160a */
[----:B------:R-:W-:Y:S02]  /*1490*/  UIMAD.WIDE.U32 UR22, UR20, UR15, URZ ;  /* 0x0000000f141672a5 */ /* 0x000fe4000f8e00ff */
[----:B------:R-:W-:-:S02]  /*14a0*/  UIMAD.WIDE.U32 UR10, UR5, UR8, URZ ;  /* 0x00000008050a72a5 */ /* 0x000fc4000f8e00ff */
[----:B------:R-:W-:Y:S02]  /*14b0*/  @UP1 USHF.R.U32.HI UR6, URZ, UR13, UR18 ;  /* 0x0000000dff061299 */ /* 0x000fe40008011612 */
[----:B------:R-:W-:Y:S02]  /*14c0*/  UIMAD.WIDE.U32 UR16, UR26, UR12, URZ ;  /* 0x0000000c1a1072a5 */ /* 0x000fe4000f8e00ff */
[----:B------:R-:W-:Y:S01]  /*14d0*/  UIMAD.WIDE.U32 UR18, UR6, UR8, URZ ;  /* 0x00000008061272a5 */ /* 0x000fe2000f8e00ff */
[----:B------:R-:W-:Y:S01]  /*14e0*/  UMOV UR22, UR23 ;  /* 0x0000001700167c82 */ /* 0x000fe20008000000 */
[----:B------:R-:W-:Y:S01]  /*14f0*/  UMOV UR10, UR11 ;  /* 0x0000000b000a7c82 */ /* 0x000fe20008000000 */
[----:B------:R-:W-:Y:S02]  /*1500*/  USHF.R.U32.HI UR22, URZ, UR4, UR22 ;  /* 0x00000004ff167299 */ /* 0x000fe40008011616 */
[----:B------:R-:W-:Y:S02]  /*1510*/  @UP2 USHF.R.U32.HI UR5, URZ, UR9, UR10 ;  /* 0x00000009ff052299 */ /* 0x000fe4000801160a */
[----:B------:R-:W-:Y:S01]  /*1520*/  UMOV UR7, UR19 ;  /* 0x0000001300077c82 */ /* 0x000fe20008000000 */
[----:B------:R-:W-:Y:S01]  /*1530*/  UMOV UR16, UR17 ;  /* 0x0000001100107c82 */ /* 0x000fe20008000000 */
[----:B------:R-:W-:-:S02]  /*1540*/  @UP2 USHF.R.U32.HI UR6, URZ, UR9, UR7 ;  /* 0x00000009ff062299 */ /* 0x000fc40008011607 */
[----:B------:R-:W-:Y:S02]  /*1550*/  USHF.R.U32.HI UR16, URZ, UR13, UR16 ;  /* 0x0000000dff107299 */ /* 0x000fe40008011610 */
[----:B------:R-:W-:Y:S02]  /*1560*/  USEL UR4, UR20, UR22, !UP0 ;  /* 0x0000001614047287 */ /* 0x000fe4000c000000 */
[----:B------:R-:W-:Y:S02]  /*1570*/  UIMAD UR7, UR5, UR24, URZ ;  /* 0x00000018050772a4 */ /* 0x000fe4000f8e02ff */
[----:B------:R-:W-:Y:S02]  /*1580*/  USEL UR5, UR26, UR16, !UP1 ;  /* 0x000000101a057287 */ /* 0x000fe4000c800000 */
[----:B------:R-:W-:Y:S02]  /*1590*/  UIMAD UR12, UR6, UR24, URZ ;  /* 0x00000018060c72a4 */ /* 0x000fe4000f8e02ff */
[----:B------:R-:W-:-:S02]  /*15a0*/  UISETP.GE.AND UP0, UPT, UR4, UR7, UPT ;  /* 0x000000070400728c */ /* 0x000fc4000bf06270 */
[----:B------:R-:W-:Y:S02]  /*15b0*/  UIMAD.WIDE.U32 UR10, UR4, UR8, URZ ;  /* 0x00000008040a72a5 */ /* 0x000fe4000f8e00ff */
[----:B------:R-:W-:Y:S02]  /*15c0*/  UISETP.GE.OR UP0, UPT, UR5, UR12, UP0 ;  /* 0x0000000c0500728c */ /* 0x000fe40008706670 */
[----:B------:R-:W-:Y:S02]  /*15d0*/  UIMAD.WIDE.U32 UR12, UR5, UR8, URZ ;  /* 0x00000008050c72a5 */ /* 0x000fe4000f8e00ff */
[----:B------:R-:W-:Y:S01]  /*15e0*/  UIADD3 UR10, UPT, UPT, -UR4, URZ, URZ ;  /* 0x000000ff040a7290 */ /* 0x000fe2000fffe1ff */
[----:B------:R-:W-:Y:S01]  /*15f0*/  UMOV UR8, UR11 ;  /* 0x0000000b00087c82 */ /* 0x000fe20008000000 */
[----:B------:R-:W-:Y:S02]  /*1600*/  UIADD3 UR16, UPT, UPT, -UR5, URZ, URZ ;  /* 0x000000ff05107290 */ /* 0x000fe4000fffe1ff */
[----:B------:R-:W-:-:S03]  /*1610*/  USHF.R.U32.HI UR8, URZ, UR9, UR8 ;  /* 0x00000009ff087299 */ /* 0x000fc60008011608 */
[----:B------:R-:W-:Y:S01]  /*1620*/  @!UP0 UMOV UR7, UR13 ;  /* 0x0000000d00078c82 */ /* 0x000fe20008000000 */
[----:B------:R-:W-:Y:S02]  /*1630*/  UIMAD UR20, UR14, UR10, UR20 ;  /* 0x0000000a0e1472a4 */ /* 0x000fe4000f8e0214 */
[----:B------:R-:W-:Y:S02]  /*1640*/  USEL UR8, UR4, UR8, !UP2 ;  /* 0x0000000804087287 */ /* 0x000fe4000d000000 */
[----:B------:R-:W-:Y:S02]  /*1650*/  @!UP0 USHF.R.U32.HI UR7, URZ, UR9, UR7 ;  /* 0x00000009ff078299 */ /* 0x000fe40008011607 */
[----:B------:R-:W-:Y:S02]  /*1660*/  UIADD3 UR9, UPT, UPT, -UR8, URZ, URZ ;  /* 0x000000ff08097290 */ /* 0x000fe4000fffe1ff */
[----:B------:R-:W-:Y:S02]  /*1670*/  @!UP0 USEL UR7, UR5, UR7, !UP2 ;  /* 0x0000000705078287 */ /* 0x000fe4000d000000 */
[----:B------:R-:W-:-:S02]  /*1680*/  UIMAD UR9, UR24, UR9, UR4 ;  /* 0x00000009180972a4 */ /* 0x000fc4000f8e0204 */
[----:B------:R-:W-:Y:S02]  /*1690*/  @!UP0 UIADD3 UR8, UPT, UPT, UR8, -UR7, URZ ;  /* 0x8000000708088290 */ /* 0x000fe4000fffe0ff */
[----:B------:R-:W-:Y:S02]  /*16a0*/  @!UP0 UIMAD UR6, UR9, UR6, UR7 ;  /* 0x00000006090682a4 */ /* 0x000fe4000f8e0207 */
[----:B------:R-:W-:Y:S02]  /*16b0*/  @!UP0 UIMAD UR4, UR8, UR24, UR5 ;  /* 0x00000018080482a4 */ /* 0x000fe4000f8e0205 */
[----:B------:R-:W-:Y:S02]  /*16c0*/  UIMAD UR16, UR25, UR16, UR26 ;  /* 0x00000010191072a4 */ /* 0x000fe4000f8e021a */
[----:B------:R-:W-:Y:S01]  /*16d0*/  UIMAD UR20, UR4, UR14, UR20 ;  /* 0x0000000e041472a4 */ /* 0x000fe2000f8e0214 */
[----:B------:R-:W-:Y:S02]  /*16e0*/  @!UP0 UMOV UR5, UR6 ;  /* 0x0000000600058c82 */ /* 0x000fe40008000000 */
[----:B------:R-:W-:-:S12]  /*16f0*/  UIMAD UR16, UR5, UR25, UR16 ;  /* 0x00000019051072a4 */ /* 0x000fd8000f8e0210 */
.L_x_18:
[----:B------:R-:W-:-:S09]  /*1700*/  UISETP.NE.AND UP0, UPT, UR27, 0x1, UPT ;  /* 0x000000011b00788c */ /* 0x000fd2000bf05270 */
[----:B------:R-:W-:Y:S05]  /*1710*/  BRA.U UP0, `(.L_x_19) ;  /* 0x0000000100447547 */ /* 0x000fea000b800000 */
[----:B------:R-:W2:Y:S01]  /*1720*/  LDCU.128 UR8, c[0x0][0xb10] ;  /* 0x00016200ff0877ac */ /* 0x000ea20008000c00 */
[----:B------:R-:W3:Y:S01]  /*1730*/  LDCU UR12, c[0x0][0xb0c] ;  /* 0x00016180ff0c77ac */ /* 0x000ee20008000800 */
[----:B------:R-:W4:Y:S01]  /*1740*/  LDCU UR13, c[0x0][0xb20] ;  /* 0x00016400ff0d77ac */ /* 0x000f220008000800 */
[----:B--2---:R-:W-:Y:S02]  /*1750*/  UIMAD.WIDE.U32 UR6, UR16, UR8, URZ ;  /* 0x00000008100672a5 */ /* 0x004fe4000f8e00ff */
[----:B------:R-:W-:Y:S02]  /*1760*/  UIMAD.WIDE.U32 UR4, UR20, UR11, URZ ;  /* 0x0000000b140472a5 */ /* 0x000fe4000f8e00ff */
[----:B---3--:R-:W-:Y:S02]  /*1770*/  UISETP.NE.AND UP1, UPT, UR12, 0x1, UPT ;  /* 0x000000010c00788c */ /* 0x008fe4000bf25270 */
[----:B------:R-:W-:Y:S01]  /*1780*/  UISETP.NE.AND UP0, UPT, UR10, 0x1, UPT ;  /* 0x000000010a00788c */ /* 0x000fe2000bf05270 */
[----:B------:R-:W-:-:S02]  /*1790*/  UMOV UR6, UR7 ;  /* 0x0000000700067c82 */ /* 0x000fc40008000000 */
[----:B------:R-:W-:Y:S01]  /*17a0*/  UMOV UR4, UR5 ;  /* 0x0000000500047c82 */ /* 0x000fe20008000000 */
[----:B------:R-:W-:Y:S02]  /*17b0*/  USHF.R.U32.HI UR9, URZ, UR9, UR6 ;  /* 0x00000009ff097299 */ /* 0x000fe40008011606 */
[----:B----4-:R-:W-:Y:S02]  /*17c0*/  USHF.R.U32.HI UR4, URZ, UR13, UR4 ;  /* 0x0000000dff047299 */ /* 0x010fe40008011604 */
[----:B------:R-:W-:Y:S02]  /*17d0*/  USEL UR5, UR16, UR9, !UP1 ;  /* 0x0000000910057287 */ /* 0x000fe4000c800000 */
[----:B------:R-:W-:-:S04]  /*17e0*/  USEL UR4, UR20, UR4, !UP0 ;  /* 0x0000000414047287 */ /* 0x000fc8000c000000 */
[----:B------:R-:W-:Y:S02]  /*17f0*/  UIADD3 UR6, UPT, UPT, -UR4, UR5, URZ ;  /* 0x0000000504067290 */ /* 0x000fe4000fffe1ff */
[----:B------:R-:W-:Y:S02]  /*1800*/  UIADD3 UR4, UPT, UPT, UR4, -UR5, URZ ;  /* 0x8000000504047290 */ /* 0x000fe4000fffe0ff */
[----:B------:R-:W-:Y:S02]  /*1810*/  UIMAD UR20, UR6, UR10, UR20 ;  /* 0x0000000a061472a4 */ /* 0x000fe4000f8e0214 */
[----:B------:R-:W-:-:S12]  /*1820*/  UIMAD UR16, UR4, UR12, UR16 ;  /* 0x0000000c041072a4 */ /* 0x000fd8000f8e0210 */
.L_x_19:
[----:B------:R-:W-:-:S09]  /*1830*/  UISETP.EQ.U32.AND UP0, UPT, UR28, 0x1, UPT ;  /* 0x000000011c00788c */ /* 0x000fd2000bf02070 */
[----:B------:R-:W-:Y:S05]  /*1840*/  BRA.U !UP0, `(.L_x_20) ;  /* 0x00000001080c7547 */ /* 0x000fea000b800000 */
[----:B------:R-:W-:Y:S01]  /*1850*/  UCGABAR_WAIT ;  /* 0x0000000000007dc7 */ /* 0x000fe20008000000 */
[----:B------:R-:W-:Y:S01]  /*1860*/  CCTL.IVALL ;  /* 0x00000000ff00798f */ /* 0x000fe20002000000 */
[----:B------:R-:W-:Y:S05]  /*1870*/  BRA `(.L_x_21) ;  /* 0x0000000000047947 */ /* 0x000fea0003800000 */
.L_x_20:
[----:B------:R-:W-:Y:S06]  /*1880*/  BAR.SYNC.DEFER_BLOCKING 0x0 ;  /* 0x0000000000007b1d */ /* 0x000fec0000010000 */
.L_x_21:
[----:B------:R-:W-:Y:S05]  /*1890*/  BRA.U UP3, `(.L_x_22) ;  /* 0x0000001503447547 */ /* 0x000fea000b800000 */
[----:B------:R-:W2:Y:S01]  /*18a0*/  LDCU UR6, c[0x0][0x38c] ;  /* 0x00007180ff0677ac */ /* 0x000ea20008000800 */
[----:B------:R-:W-:Y:S01]  /*18b0*/  PLOP3.LUT P2, PT, PT, PT, UP5, 0x80, 0x8 ;  /* 0x000000000008781c */ /* 0x000fe20003f4f058 */
[----:B------:R-:W-:Y:S01]  /*18c0*/  IMAD.MOV.U32 R12, RZ, RZ, 0x1 ;  /* 0x00000001ff0c7424 */ /* 0x000fe200078e00ff */
[----:B------:R-:W-:Y:S01]  /*18d0*/  ISETP.NE.AND P3, PT, R0, RZ, P4 ;  /* 0x000000ff0000720c */ /* 0x000fe20002765270 */
[----:B------:R-:W-:Y:S01]  /*18e0*/  USHF.L.U32 UR7, UR26, 0x7, URZ ;  /* 0x000000071a077899 */ /* 0x000fe200080006ff */
[----:B------:R-:W-:Y:S01]  /*18f0*/  PLOP3.LUT P2, PT, P2, PT, PT, 0x8, 0x80 ;  /* 0x000000000080781c */ /* 0x000fe2000174e170 */
[----:B------:R-:W-:Y:S01]  /*1900*/  UISETP.NE.AND UP1, UPT, UR21, URZ, UPT ;  /* 0x000000ff1500728c */ /* 0x000fe2000bf25270 */
[----:B------:R-:W-:Y:S01]  /*1910*/  CS2R R10, SRZ ;  /* 0x00000000000a7805 */ /* 0x000fe2000001ff00 */
[----:B------:R-:W-:Y:S01]  /*1920*/  IMAD.MOV.U32 R9, RZ, RZ, RZ ;  /* 0x000000ffff097224 */ /* 0x000fe200078e00ff */
[----:B------:R-:W3:Y:S01]  /*1930*/  LDCU UR50, c[0x0][0x370] ;  /* 0x00006e00ff3277ac */ /* 0x000ee20008000800 */
[----:B------:R-:W-:Y:S01]  /*1940*/  IMAD.MOV.U32 R8, RZ, RZ, 0x1 ;  /* 0x00000001ff087424 */ /* 0x000fe200078e00ff */
[----:B------:R-:W-:Y:S01]  /*1950*/  USEL UR38, UR54, 0x2, UP1 ;  /* 0x0000000236267887 */ /* 0x000fe20008800000 */
[----:B------:R-:W4:Y:S01]  /*1960*/  LDCU.64 UR46, c[0x0][0x348] ;  /* 0x00006900ff2e77ac */ /* 0x000f220008000a00 */
[----:B--2---:R-:W-:-:S02]  /*1970*/  UIADD3 UR5, UPT, UPT, UR6, 0x3f, URZ ;  /* 0x0000003f06057890 */ /* 0x004fc4000fffe0ff */
[----:B------:R-:W-:Y:S02]  /*1980*/  UIADD3 UR58, UPT, UPT, UR6, 0x7e, URZ ;  /* 0x0000007e063a7890 */ /* 0x000fe4000fffe0ff */
[----:B------:R-:W-:Y:S01]  /*1990*/  USHF.R.S32.HI UR4, URZ, 0x1f, UR5 ;  /* 0x0000001fff047899 */ /* 0x000fe20008011405 */
[----:B------:R-:W2:Y:S03]  /*19a0*/  LDCU UR49, c[0x0][0x374] ;  /* 0x00006e80ff3177ac */ /* 0x000ea60008000800 */
[----:B------:R-:W-:Y:S02]  /*19b0*/  ULEA.HI UR4, UR4, UR5, URZ, 0x6 ;  /* 0x0000000504047291 */ /* 0x000fe4000f8f30ff */
[----:B------:R-:W-:Y:S02]  /*19c0*/  ULOP3.LUT UR5, UR7, 0x80, URZ, 0xc0, !UPT ;  /* 0x0000008007057892 */ /* 0x000fe4000f8ec0ff */
[----:B------:R-:W-:-:S02]  /*19d0*/  USHF.R.S32.HI UR53, URZ, 0x6, UR4 ;  /* 0x00000006ff357899 */ /* 0x000fc40008011404 */
[----:B------:R-:W-:Y:S02]  /*19e0*/  UIADD3 UR4, UPT, UPT, UR6, -0x1, URZ ;  /* 0xffffffff06047890 */ /* 0x000fe4000fffe0ff */
[----:B------:R-:W-:Y:S02]  /*19f0*/  UISETP.LT.U32.AND UP0, UPT, UR53, 0x2, UPT ;  /* 0x000000023500788c */ /* 0x000fe4000bf01070 */
[----:B------:R-:W-:Y:S02]  /*1a00*/  UISETP.GE.U32.AND UP2, UPT, UR4, -0x7f, UPT ;  /* 0xffffff810400788c */ /* 0x000fe4000bf46070 */
[----:B------:R-:W-:Y:S02]  /*1a10*/  USEL UR51, UR53, 0x2, UP0 ;  /* 0x0000000235337887 */ /* 0x000fe40008000000 */
[----:B------:R-:W-:Y:S02]  /*1a20*/  ULEA UR57, UR57, UR5, 0x6 ;  /* 0x0000000539397291 */ /* 0x000fe4000f8e30ff */
[----:B------:R-:W-:-:S02]  /*1a30*/  UIADD3 UR4, UPT, UPT, UR51, -0x1, URZ ;  /* 0xffffffff33047890 */ /* 0x000fc4000fffe0ff */
[----:B------:R-:W-:Y:S02]  /*1a40*/  ULEA UR55, UR55, UR5, 0x6 ;  /* 0x0000000537377291 */ /* 0x000fe4000f8e30ff */
[----:B------:R-:W-:Y:S02]  /*1a50*/  UIADD3 UR56, UPT, UPT, UR53, -UR51, URZ ;  /* 0x8000003335387290 */ /* 0x000fe4000fffe0ff */
[----:B------:R-:W-:Y:S01]  /*1a60*/  @UP2 UIADD3 UR4, UPT, UPT, UR51, URZ, URZ ;  /* 0x000000ff33042290 */ /* 0x000fe2000fffe0ff */
[----:B------:R-:W-:-:S03]  /*1a70*/  UMOV UR29, URZ ;  /* 0x000000ff001d7c82 */ /* 0x000fc60008000000 */
[----:B------:R-:W-:Y:S02]  /*1a80*/  UIADD3 UR41, UPT, UPT, UR4, 0x1, URZ ;  /* 0x0000000104297890 */ /* 0x000fe4000fffe0ff */
[----:B--234-:R-:W-:-:S12]  /*1a90*/  UIADD3 UR54, UPT, UPT, -UR4, URZ, URZ ;  /* 0x000000ff04367290 */ /* 0x01cfd8000fffe1ff */
.L_x_46:
[----:B------:R-:W-:Y:S01]  /*1aa0*/  UISETP.NE.AND UP0, UPT, UR52, URZ, UPT ;  /* 0x000000ff3400728c */ /* 0x000fe2000bf05270 */
[----:B------:R-:W2:Y:S08]  /*1ab0*/  S2UR UR52, SR_CgaCtaId ;  /* 0x00000000003479c3 */ /* 0x000eb00000008800 */
[----:B---3--:R-:W-:Y:S05]  /*1ac0*/  BRA.U UP0, `(.L_x_23) ;  /* 0x0000000100347547 */ /* 0x008fea000b800000 */
[----:B------:R-:W3:Y:S01]  /*1ad0*/  S2R R0, SR_CgaCtaId ;  /* 0x0000000000007919 */ /* 0x000ee20000008800 */
[----:B------:R-:W-:-:S04]  /*1ae0*/  MOV R2, 0x400 ;  /* 0x0000040000027802 */ /* 0x000fc80000000f00 */
[----:B---3--:R-:W-:Y:S02]  /*1af0*/  LEA R0, R0, R2, 0x18 ;  /* 0x0000000200007211 */ /* 0x008fe400078ec0ff */
[----:B------:R-:W-:-:S03]  /*1b00*/  SHF.L.U32 R2, R8, 0x1f, RZ ;  /* 0x0000001f08027819 */ /* 0x000fc600000006ff */
[----:B------:R-:W-:-:S04]  /*1b10*/  IMAD R0, R9, 0x8, R0 ;  /* 0x0000000809007824 */ /* 0x000fc800078e0200 */
[----:B------:R-:W3:Y:S02]  /*1b20*/  SYNCS.PHASECHK.TRANS64.TRYWAIT P0, [R0+URZ+0xc0], R2 ;  /* 0x0000c002000075a7 */ /* 0x000ee400080011ff */
[----:B---3--:R-:W-:Y:S05]  /*1b30*/  @!P0 BRA `(.L_x_24) ;  /* 0x000000a800788947 */ /* 0x008fea0003800000 */
.L_x_185:
[----:B------:R-:W-:Y:S01]  /*1b40*/  VIADD R9, R9, 0x1 ;  /* 0x0000000109097836 */ /* 0x000fe20000000000 */
[----:B------:R3:W-:Y:S04]  /*1b50*/  SYNCS.ARRIVE.TRANS64.A1T0 RZ, [R0+URZ+0xb0], RZ ;  /* 0x0000b0ff00ff79a7 */ /* 0x0007e800081000ff */
[----:B------:R-:W-:-:S04]  /*1b60*/  ISETP.NE.AND P0, PT, R9, 0x2, PT ;  /* 0x000000020900780c */ /* 0x000fc80003f05270 */
[----:B------:R-:W-:Y:S02]  /*1b70*/  SEL R9, R9, RZ, P0 ;  /* 0x000000ff09097207 */ /* 0x000fe40000000000 */
[----:B---3--:R-:W-:-:S04]  /*1b80*/  SEL R0, RZ, 0x1, P0 ;  /* 0x00000001ff007807 */ /* 0x008fc80000000000 */
[----:B------:R-:W-:-:S07]  /*1b90*/  LOP3.LUT R8, R8, R0, RZ, 0x3c, !PT ;  /* 0x0000000008087212 */ /* 0x000fce00078e3cff */
.L_x_23:
[----:B------:R-:W-:Y:S01]  /*1ba0*/  UMOV UR21, 0x400 ;  /* 0x0000040000157882 */ /* 0x000fe20000000000 */
[----:B------:R-:W-:Y:S01]  /*1bb0*/  SHF.L.U32 R0, R12, 0x1f, RZ ;  /* 0x0000001f0c007819 */ /* 0x000fe200000006ff */
[----:B--2---:R-:W-:Y:S02]  /*1bc0*/  ULEA UR21, UR52, UR21, 0x18 ;  /* 0x0000001534157291 */ /* 0x004fe4000f8ec0ff */
[----:B------:R-:W-:Y:S02]  /*1bd0*/  UISETP.GE.U32.AND UP0, UPT, UR58, 0x7f, UPT ;  /* 0x0000007f3a00788c */ /* 0x000fe4000bf06070 */
[----:B------:R-:W-:Y:S02]  /*1be0*/  ULEA UR4, UR29, UR21, 0x3 ;  /* 0x000000151d047291 */ /* 0x000fe4000f8e18ff */
[----:B------:R-:W-:Y:S01]  /*1bf0*/  ULEA UR19, UR20, UR57, 0x8 ;  /* 0x0000003914137291 */ /* 0x000fe2000f8e40ff */
[----:B------:R-:W-:-:S06]  /*1c00*/  UMOV UR13, URZ ;  /* 0x000000ff000d7c82 */ /* 0x000fcc0008000000 */
[----:B------:R2:W3:Y:S01]  /*1c10*/  SYNCS.PHASECHK.TRANS64.TRYWAIT P1, [UR4+0x10], R0 ;  /* 0x00001000ff0075a7 */ /* 0x0004e20008021104 */
[----:B------:R-:W-:-:S04]  /*1c20*/  ULEA.HI UR4, UR16, UR16, URZ, 0x1 ;  /* 0x0000001010047291 */ /* 0x000fc8000f8f08ff */
[----:B------:R-:W-:-:S04]  /*1c30*/  USHF.L.U32 UR4, UR4, 0x7, URZ ;  /* 0x0000000704047899 */ /* 0x000fc800080006ff */
[----:B------:R-:W-:-:S04]  /*1c40*/  ULOP3.LUT UR35, UR4, 0xffffff00, URZ, 0xc0, !UPT ;  /* 0xffffff0004237892 */ /* 0x000fc8000f8ec0ff */
[----:B------:R-:W-:Y:S01]  /*1c50*/  UIADD3 UR35, UPT, UPT, UR55, UR35, URZ ;  /* 0x0000002337237290 */ /* 0x000fe2000fffe0ff */
[----:B------:R-:W-:Y:S11]  /*1c60*/  BRA.U !UP0, `(.L_x_25) ;  /* 0x0000000508187547 */ /* 0x000ff6000b800000 */
[----:B------:R-:W-:Y:S01]  /*1c70*/  UMOV UR30, UR54 ;  /* 0x00000036001e7c82 */ /* 0x000fe20008000000 */
[----:B------:R-:W-:Y:S01]  /*1c80*/  UMOV UR6, UR29 ;  /* 0x0000001d00067c82 */ /* 0x000fe20008000000 */
[----:B------:R-:W-:-:S05]  /*1c90*/  UMOV UR26, 0x20 ;  /* 0x00000020001a7882 */ /* 0x000fca0000000000 */
.L_x_33:
[----:B------:R-:W-:Y:S01]  /*1ca0*/  ULEA UR5, UR6, UR21, 0x3 ;  /* 0x0000001506057291 */ /* 0x000fe2000f8e18ff */
[----:B---3--:R-:W-:Y:S01]  /*1cb0*/  @P4 MOV R2, 0x20000 ;  /* 0x0002000000024802 */ /* 0x008fe20000000f00 */
[----:B-123--:R-:W-:Y:S10]  /*1cc0*/  @P1 BRA `(.L_x_26) ;  /* 0x00000000000c1947 */ /* 0x00eff40003800000 */
[----:B------:R-:W-:-:S04]  /*1cd0*/  SHF.L.U32 R3, R12, 0x1f, RZ ;  /* 0x0000001f0c037819 */ /* 0x000fc800000006ff */
[----:B------:R-:W3:Y:S02]  /*1ce0*/  SYNCS.PHASECHK.TRANS64.TRYWAIT P0, [UR5+0x10], R3 ;  /* 0x00001003ff0075a7 */ /* 0x000ee40008001105 */
[----:B---3--:R-:W-:Y:S05]  /*1cf0*/  @!P0 BRA `(.L_x_27) ;  /* 0x000000a8001c8947 */ /* 0x008fea0003800000 */
.L_x_26:
[----:B------:R3:W-:Y:S01]  /*1d00*/  @P4 SYNCS.ARRIVE.TRANS64 RZ, [UR5], R2 ;  /* 0x00000002ffff49a7 */ /* 0x0007e20008000005 */
[----:B------:R-:W-:Y:S02]  /*1d10*/  ULOP3.LUT UR4, UR38, 0x2, URZ, 0xfc, !UPT ;  /* 0x0000000226047892 */ /* 0x000fe4000f8efcff */
[----:B------:R-:W-:Y:S02]  /*1d20*/  UIADD3 UR30, UPT, UPT, UR30, 0x1, URZ ;  /* 0x000000011e1e7890 */ /* 0x000fe4000fffe0ff */
[----:B------:R-:W-:Y:S02]  /*1d30*/  UISETP.NE.AND UP0, UPT, UR4, 0x2, UPT ;  /* 0x000000020400788c */ /* 0x000fe4000bf05270 */
[----:B------:R-:W-:-:S07]  /*1d40*/  UISETP.NE.AND UP2, UPT, UR30, 0x1, UPT ;  /* 0x000000011e00788c */ /* 0x000fce000bf45270 */
[----:B------:R-:W-:Y:S05]  /*1d50*/  BRA.U UP0, `(.L_x_28) ;  /* 0x0000000100047547 */ /* 0x000fea000b800000 */
[----:B-1----:R-:W-:Y:S05]  /*1d60*/  BPT.TRAP 0x1 ;  /* 0x000000040000795c */ /* 0x002fea0000300000 */
.L_x_28:
[----:B------:R-:W-:Y:S04]  /*1d70*/  BSSY.RECONVERGENT B0, `(.L_x_29) ;  /* 0x0000003000007945 */ /* 0x000fe80003800200 */
[----:B------:R-:W-:Y:S05]  /*1d80*/  @!P3 BRA `(.L_x_30) ;  /* 0x000000000004b947 */ /* 0x000fea0003800000 */
[----:B-1----:R-:W-:Y:S05]  /*1d90*/  BPT.TRAP 0x1 ;  /* 0x000000040000795c */ /* 0x002fea0000300000 */
.L_x_30:
[----:B-1----:R-:W-:Y:S05]  /*1da0*/  BSYNC.RECONVERGENT B0 ;  /* 0x0000000000007941 */ /* 0x002fea0003800200 */
.L_x_29:
[----:B------:R-:W-:Y:S01]  /*1db0*/  UIADD3 UR4, UPT, UPT, UR6, 0x1, URZ ;  /* 0x0000000106047890 */ /* 0x000fe2000fffe0ff */
[----:B------:R-:W-:Y:S01]  /*1dc0*/  BSSY.RECONVERGENT B0, `(.L_x_31) ;  /* 0x000002c000007945 */ /* 0x000fe20003800200 */
[----:B------:R-:W-:Y:S02]  /*1dd0*/  ELECT P0, URZ, PT ;  /* 0x0000000000ff782f */ /* 0x000fe40003800000 */
[----:B------:R-:W-:-:S04]  /*1de0*/  UISETP.NE.AND UP0, UPT, UR4, 0x2, UPT ;  /* 0x000000020400788c */ /* 0x000fc8000bf05270 */
[----:B------:R-:W-:Y:S02]  /*1df0*/  USEL UR7, URZ, 0x1, UP0 ;  /* 0x00000001ff077887 */ /* 0x000fe40008000000 */
[----:B------:R-:W-:-:S04]  /*1e00*/  USEL UR29, UR4, URZ, UP0 ;  /* 0x000000ff041d7287 */ /* 0x000fc80008000000 */
[----:B------:R-:W-:Y:S01]  /*1e10*/  ULEA UR4, UR29, UR21, 0x3 ;  /* 0x000000151d047291 */ /* 0x000fe2000f8e18ff */
[----:B------:R-:W-:-:S04]  /*1e20*/  LOP3.LUT R12, R12, UR7, RZ, 0x3c, !PT ;  /* 0x000000070c0c7c12 */ /* 0x000fc8000f8e3cff */
[----:B--2---:R-:W-:-:S04]  /*1e30*/  SHF.L.U32 R0, R12, 0x1f, RZ ;  /* 0x0000001f0c007819 */ /* 0x004fc800000006ff */
[----:B------:R1:W2:Y:S01]  /*1e40*/  SYNCS.PHASECHK.TRANS64.TRYWAIT P1, [UR4+0x10], R0 ;  /* 0x00001000ff0075a7 */ /* 0x0002a20008021104 */
[----:B------:R-:W-:Y:S05]  /*1e50*/  @!P0 BRA `(.L_x_32) ;  /* 0x0000000000888947 */ /* 0x000fea0003800000 */
[----:B------:R-:W-:Y:S02]  /*1e60*/  USHF.L.U32 UR4, UR6, 0xd, URZ ;  /* 0x0000000d06047899 */ /* 0x000fe400080006ff */
[----:B------:R-:W-:Y:S02]  /*1e70*/  UIADD3 UR22, UP1, UPT, UR46, 0x80, URZ ;  /* 0x000000802e167890 */ /* 0x000fe4000ff3e0ff */
[----:B------:R-:W-:Y:S02]  /*1e80*/  ULOP3.LUT UR24, UR4, UR40, URZ, 0xfc, !UPT ;  /* 0x0000002804187292 */ /* 0x000fe4000f8efcff */
[----:B------:R-:W-:Y:S02]  /*1e90*/  ULOP3.LUT UR8, UR4, UR39, URZ, 0xfc, !UPT ;  /* 0x0000002704087292 */ /* 0x000fe4000f8efcff */
[----:B------:R-:W-:Y:S02]  /*1ea0*/  ULEA UR24, UR24, UR21, 0x2 ;  /* 0x0000001518187291 */ /* 0x000fe4000f8e10ff */
[----:B------:R-:W-:-:S02]  /*1eb0*/  UIADD3 UR14, UP0, UPT, UR46, 0x180, URZ ;  /* 0x000001802e0e7890 */ /* 0x000fc4000ff1e0ff */
[----:B------:R-:W-:Y:S02]  /*1ec0*/  ULEA UR8, UR8, UR21, 0x2 ;  /* 0x0000001508087291 */ /* 0x000fe4000f8e10ff */
[----:B------:R-:W-:Y:S02]  /*1ed0*/  UIADD3 UR34, UPT, UPT, UR26, -0x20, URZ ;  /* 0xffffffe01a227890 */ /* 0x000fe4000fffe0ff */
[----:B------:R-:W-:Y:S02]  /*1ee0*/  ULOP3.LUT UR33, UR5, 0xfefffff8, URZ, 0xc0, !UPT ;  /* 0xfefffff805217892 */ /* 0x000fe4000f8ec0ff */
[----:B------:R-:W-:Y:S02]  /*1ef0*/  UIADD3.X UR23, UPT, UPT, URZ, UR47, URZ, UP1, !UPT ;  /* 0x0000002fff177290 */ /* 0x000fe40008ffe4ff */
[----:B------:R-:W-:Y:S02]  /*1f00*/  UIADD3 UR32, UPT, UPT, UR24, 0x10800, URZ ;  /* 0x0001080018207890 */ /* 0x000fe4000fffe0ff */
[----:B------:R-:W-:-:S02]  /*1f10*/  UPRMT UR7, URZ, 0x5410, UR37 ;  /* 0x00005410ff077896 */ /* 0x000fc40008000025 */
[----:B------:R-:W-:Y:S02]  /*1f20*/  UIADD3 UR24, UPT, UPT, UR24, 0x14800, URZ ;  /* 0x0001480018187890 */ /* 0x000fe4000fffe0ff */
[----:B------:R-:W-:Y:S02]  /*1f30*/  UIADD3.X UR15, UPT, UPT, URZ, UR47, URZ, UP0, !UPT ;  /* 0x0000002fff0f7290 */ /* 0x000fe400087fe4ff */
[----:B------:R-:W-:Y:S02]  /*1f40*/  UIADD3 UR16, UPT, UPT, UR8, 0x20800, URZ ;  /* 0x0002080008107890 */ /* 0x000fe4000fffe0ff */
[----:B------:R-:W-:Y:S02]  /*1f50*/  UPRMT UR4, URZ, 0x5410, UR31 ;  /* 0x00005410ff047896 */ /* 0x000fe4000800001f */
[----:B------:R-:W-:Y:S01]  /*1f60*/  UIADD3 UR8, UPT, UPT, UR8, 0x24800, URZ ;  /* 0x0002480008087890 */ /* 0x000fe2000fffe0ff */
[----:B------:R-:W-:Y:S01]  /*1f70*/  UMOV UR42, 0x0 ;  /* 0x00000000002a7882 */ /* 0x000fe20000000000 */
[----:B------:R-:W-:Y:S01]  /*1f80*/  UMOV UR43, 0x10000000 ;  /* 0x10000000002b7882 */ /* 0x000fe20000000000 */
[----:B------:R-:W-:Y:S01]  /*1f90*/  UMOV UR27, UR35 ;  /* 0x00000023001b7c82 */ /* 0x000fe20008000000 */
[----:B------:R-:W-:Y:S01]  /*1fa0*/  UMOV UR28, UR36 ;  /* 0x00000024001c7c82 */ /* 0x000fe20008000000 */
[----:B------:R-:W-:Y:S01]  /*1fb0*/  UMOV UR25, UR33 ;  /* 0x0000002100197c82 */ /* 0x000fe20008000000 */
[----:B------:R-:W-:Y:S01]  /*1fc0*/  UMOV UR20, UR36 ;  /* 0x0000002400147c82 */ /* 0x000fe20008000000 */
[----:B------:R-:W-:Y:S01]  /*1fd0*/  UMOV UR17, UR33 ;  /* 0x0000002100117c82 */ /* 0x000fe20008000000 */
[----:B------:R-:W-:Y:S01]  /*1fe0*/  UMOV UR18, UR34 ;  /* 0x0000002200127c82 */ /* 0x000fe20008000000 */
[----:B------:R4:W-:Y:S01]  /*1ff0*/  UTMALDG.3D.MULTICAST.2CTA [UR32], [UR22], UR7, desc[UR42] ;  /* 0x00002a20160073b4 */ /* 0x0009e20008211807 */
[----:B------:R-:W-:Y:S01]  /*2000*/  UMOV UR10, UR26 ;  /* 0x0000001a000a7c82 */ /* 0x000fe20008000000 */
[----:B------:R-:W-:Y:S01]  /*2010*/  UMOV UR11, UR19 ;  /* 0x00000013000b7c82 */ /* 0x000fe20008000000 */
[----:B------:R-:W-:Y:S01]  /*2020*/  UMOV UR12, UR36 ;  /* 0x00000024000c7c82 */ /* 0x000fe20008000000 */
[----:B------:R-:W-:Y:S01]  /*2030*/  UMOV UR9, UR33 ;  /* 0x0000002100097c82 */ /* 0x000fe20008000000 */
[----:B------:R4:W-:Y:S01]  /*2040*/  UTMALDG.3D.MULTICAST.2CTA [UR24], [UR22], UR7, desc[UR42] ;  /* 0x00002a18160073b4 */ /* 0x0009e20008211807 */
[----:B------:R4:W-:Y:S01]  /*2050*/  UTMALDG.3D.MULTICAST.2CTA [UR16], [UR14], UR4, desc[UR42] ;  /* 0x00002a100e0073b4 */ /* 0x0009e20008211804 */
[----:B------:R4:W-:Y:S02]  /*2060*/  UTMALDG.3D.MULTICAST.2CTA [UR8], [UR14], UR4, desc[UR42] ;  /* 0x00002a080e0073b4 */ /* 0x0009e40008211804 */
[----:B----4-:R-:W-:Y:S01]  /*2070*/  NOP ;  /* 0x0000000000007918 */ /* 0x010fe20000000000 */
.L_x_32:
[----:B------:R-:W-:Y:S05]  /*2080*/  BSYNC.RECONVERGENT B0 ;  /* 0x0000000000007941 */ /* 0x000fea0003800200 */
.L_x_31:
[----:B------:R-:W-:Y:S01]  /*2090*/  UIADD3 UR26, UPT, UPT, UR26, 0x40, URZ ;  /* 0x000000401a1a7890 */ /* 0x000fe2000fffe0ff */
[----:B------:R-:W-:Y:S01]  /*20a0*/  UMOV UR6, UR29 ;  /* 0x0000001d00067c82 */ /* 0x000fe20008000000 */
[----:B------:R-:W-:Y:S01]  /*20b0*/  UMOV UR13, UR41 ;  /* 0x00000029000d7c82 */ /* 0x000fe20008000000 */
[----:B------:R-:W-:Y:S09]  /*20c0*/  BRA.U UP2, `(.L_x_33) ;  /* 0xfffffff902f47547 */ /* 0x000ff2000b83ffff */
.L_x_25:
[----:B------:R-:W-:Y:S01]  /*20d0*/  ULEA UR4, UR29, UR21, 0x3 ;  /* 0x000000151d047291 */ /* 0x000fe2000f8e18ff */
[----:B-12---:R-:W-:Y:S01]  /*20e0*/  SHF.L.U32 R0, R12, 0x1f, RZ ;  /* 0x0000001f0c007819 */ /* 0x006fe200000006ff */
[----:B------:R-:W-:Y:S01]  /*20f0*/  @!P2 SYNCS.ARRIVE.TRANS64.A1T0 RZ, [UR21+0x68], RZ ;  /* 0x000068ffffffa9a7 */ /* 0x000fe20008100015 */
[----:B------:R-:W-:-:S06]  /*2100*/  UISETP.GT.AND UP0, UPT, UR53, UR51, UPT ;  /* 0x000000333500728c */ /* 0x000fcc000bf04270 */
[----:B---3--:R1:W2:Y:S03]  /*2110*/  SYNCS.PHASECHK.TRANS64.TRYWAIT P1, [UR4+0x10], R0 ;  /* 0x00001000ff0075a7 */ /* 0x0082a60008021104 */
[----:B------:R-:W-:Y:S05]  /*2120*/  BRA.U !UP0, `(.L_x_34) ;  /* 0x0000000508107547 */ /* 0x000fea000b800000 */
[----:B------:R-:W-:Y:S01]  /*2130*/  UIADD3 UR30, UPT, UPT, UR56, UR13, URZ ;  /* 0x0000000d381e7290 */ /* 0x000fe2000fffe0ff */
[----:B------:R-:W-:-:S11]  /*2140*/  UMOV UR7, UR29 ;  /* 0x0000001d00077c82 */ /* 0x000fd60008000000 */
.L_x_42:
[----:B------:R-:W-:Y:S01]  /*2150*/  ULEA UR6, UR7, UR21, 0x3 ;  /* 0x0000001507067291 */ /* 0x000fe2000f8e18ff */
[----:B--2---:R-:W-:Y:S01]  /*2160*/  @P4 MOV R2, 0x20000 ;  /* 0x0002000000024802 */ /* 0x004fe20000000f00 */
[----:B--23--:R-:W-:Y:S10]  /*2170*/  @P1 BRA `(.L_x_35) ;  /* 0x00000000000c1947 */ /* 0x00cff40003800000 */
[----:B------:R-:W-:-:S04]  /*2180*/  SHF.L.U32 R3, R12, 0x1f, RZ ;  /* 0x0000001f0c037819 */ /* 0x000fc800000006ff */
[----:B------:R-:W2:Y:S02]  /*2190*/  SYNCS.PHASECHK.TRANS64.TRYWAIT P0, [UR6+0x10], R3 ;  /* 0x00001003ff0075a7 */ /* 0x000ea40008001106 */
[----:B--2---:R-:W-:Y:S05]  /*21a0*/  @!P0 BRA `(.L_x_36) ;  /* 0x000000a400088947 */ /* 0x004fea0003800000 */
.L_x_35:
[----:B------:R2:W-:Y:S01]  /*21b0*/  @P4 SYNCS.ARRIVE.TRANS64 RZ, [UR6], R2 ;  /* 0x00000002ffff49a7 */ /* 0x0005e20008000006 */
[----:B------:R-:W-:-:S04]  /*21c0*/  ULOP3.LUT UR4, UR38, 0x2, URZ, 0xfc, !UPT ;  /* 0x0000000226047892 */ /* 0x000fc8000f8efcff */
[----:B------:R-:W-:-:S09]  /*21d0*/  UISETP.NE.AND UP0, UPT, UR4, 0x2, UPT ;  /* 0x000000020400788c */ /* 0x000fd2000bf05270 */
[----:B------:R-:W-:Y:S05]  /*21e0*/  BRA.U UP0, `(.L_x_37) ;  /* 0x0000000100047547 */ /* 0x000fea000b800000 */
[----:B------:R-:W-:Y:S05]  /*21f0*/  BPT.TRAP 0x1 ;  /* 0x000000040000795c */ /* 0x000fea0000300000 */
.L_x_37:
[----:B------:R-:W-:Y:S04]  /*2200*/  BSSY.RECONVERGENT B0, `(.L_x_38) ;  /* 0x0000003000007945 */ /* 0x000fe80003800200 */
[----:B------:R-:W-:Y:S05]  /*2210*/  @!P3 BRA `(.L_x_39) ;  /* 0x000000000004b947 */ /* 0x000fea0003800000 */
[----:B------:R-:W-:Y:S05]  /*2220*/  BPT.TRAP 0x1 ;  /* 0x000000040000795c */ /* 0x000fea0000300000 */
.L_x_39:
[----:B------:R-:W-:Y:S05]  /*2230*/  BSYNC.RECONVERGENT B0 ;  /* 0x0000000000007941 */ /* 0x000fea0003800200 */
.L_x_38:
        /* <DEDUP_REMOVED lines=8> */
[----:B-1----:R-:W-:-:S04]  /*22c0*/  SHF.L.U32 R0, R12, 0x1f, RZ ;  /* 0x0000001f0c007819 */ /* 0x002fc800000006ff */
[----:B------:R1:W3:Y:S01]  /*22d0*/  SYNCS.PHASECHK.TRANS64.TRYWAIT P1, [UR4+0x10], R0 ;  /* 0x00001000ff0075a7 */ /* 0x0002e20008021104 */
[----:B------:R-:W-:Y:S05]  /*22e0*/  @!P0 BRA `(.L_x_41) ;  /* 0x00000000008c8947 */ /* 0x000fea0003800000 */
[----:B------:R-:W-:Y:S02]  /*22f0*/  USHF.L.U32 UR4, UR7, 0xd, URZ ;  /* 0x0000000d07047899 */ /* 0x000fe400080006ff */
[----:B------:R-:W-:Y:S02]  /*2300*/  UIADD3 UR14, UP1, UPT, UR46, 0x80, URZ ;  /* 0x000000802e0e7890 */ /* 0x000fe4000ff3e0ff */
[----:B------:R-:W-:Y:S02]  /*2310*/  ULOP3.LUT UR24, UR4, UR40, URZ, 0xfc, !UPT ;  /* 0x0000002804187292 */ /* 0x000fe4000f8efcff */
[----:B------:R-:W-:Y:S02]  /*2320*/  ULOP3.LUT UR8, UR4, UR39, URZ, 0xfc, !UPT ;  /* 0x0000002704087292 */ /* 0x000fe4000f8efcff */
[----:B------:R-:W-:Y:S02]  /*2330*/  ULEA UR24, UR24, UR21, 0x2 ;  /* 0x0000001518187291 */ /* 0x000fe4000f8e10ff */
[----:B------:R-:W-:-:S02]  /*2340*/  USHF.L.U32 UR34, UR13, 0x6, URZ ;  /* 0x000000060d227899 */ /* 0x000fc400080006ff */
[----:B------:R-:W-:Y:S02]  /*2350*/  UIADD3 UR22, UP0, UPT, UR46, 0x180, URZ ;  /* 0x000001802e167890 */ /* 0x000fe4000ff1e0ff */
[----:B------:R-:W-:Y:S02]  /*2360*/  ULEA UR8, UR8, UR21, 0x2 ;  /* 0x0000001508087291 */ /* 0x000fe4000f8e10ff */
[----:B------:R-:W-:Y:S02]  /*2370*/  ULOP3.LUT UR33, UR6, 0xfefffff8, URZ, 0xc0, !UPT ;  /* 0xfefffff806217892 */ /* 0x000fe4000f8ec0ff */
[----:B------:R-:W-:Y:S02]  /*2380*/  UIADD3.X UR15, UPT, UPT, URZ, UR47, URZ, UP1, !UPT ;  /* 0x0000002fff0f7290 */ /* 0x000fe40008ffe4ff */
[----:B------:R-:W-:Y:S02]  /*2390*/  UIADD3 UR32, UPT, UPT, UR24, 0x10800, URZ ;  /* 0x0001080018207890 */ /* 0x000fe4000fffe0ff */
[----:B------:R-:W-:-:S02]  /*23a0*/  UPRMT UR4, URZ, 0x5410, UR37 ;  /* 0x00005410ff047896 */ /* 0x000fc40008000025 */
[----:B------:R-:W-:Y:S02]  /*23b0*/  UIADD3 UR26, UPT, UPT, UR34, 0x20, URZ ;  /* 0x00000020221a7890 */ /* 0x000fe4000fffe0ff */
        /* <DEDUP_REMOVED lines=22> */
.L_x_41:
[----:B------:R-:W-:Y:S05]  /*2520*/  BSYNC.RECONVERGENT B0 ;  /* 0x0000000000007941 */ /* 0x000fea0003800200 */
.L_x_40:
[----:B------:R-:W-:Y:S01]  /*2530*/  UIADD3 UR13, UPT, UPT, UR13, 0x1, URZ ;  /* 0x000000010d0d7890 */ /* 0x000fe2000fffe0ff */
[----:B------:R-:W-:-:S03]  /*2540*/  UMOV UR7, UR29 ;  /* 0x0000001d00077c82 */ /* 0x000fc60008000000 */
[----:B------:R-:W-:-:S09]  /*2550*/  UISETP.NE.AND UP0, UPT, UR13, UR30, UPT ;  /* 0x0000001e0d00728c */ /* 0x000fd2000bf05270 */
[----:B------:R-:W-:Y:S05]  /*2560*/  BRA.U UP0, `(.L_x_42) ;  /* 0xfffffff900f87547 */ /* 0x000fea000b83ffff */
.L_x_34:
[C---:B------:R-:W-:Y:S01]  /*2570*/  LEA R3, R11.reuse, UR21, 0x3 ;  /* 0x000000150b037c11 */ /* 0x040fe2000f8e18ff */
[----:B------:R-:W-:Y:S01]  /*2580*/  NOP ;  /* 0x0000000000007918 */ /* 0x000fe20000000000 */
[----:B-1----:R-:W-:Y:S02]  /*2590*/  SHF.L.U32 R0, R10, 0x1f, RZ ;  /* 0x0000001f0a007819 */ /* 0x002fe400000006ff */
[----:B------:R-:W-:Y:S02]  /*25a0*/  LEA R4, R11, UR21, 0x4 ;  /* 0x000000150b047c11 */ /* 0x000fe4000f8e20ff */
[----:B------:R-:W1:Y:S02]  /*25b0*/  SYNCS.PHASECHK.TRANS64.TRYWAIT P0, [R3+URZ+0x70], R0 ;  /* 0x00007000030075a7 */ /* 0x000e6400080011ff */
[----:B-1----:R-:W-:Y:S05]  /*25c0*/  @!P0 BRA `(.L_x_43) ;  /* 0x000000a000188947 */ /* 0x002fea0003800000 */
.L_x_188:
[----:B------:R-:W4:Y:S01]  /*25d0*/  LDS.128 R4, [R4+0xe0] ;  /* 0x0000e00004047984 */ /* 0x000f220000000c00 */
[----:B------:R-:W-:Y:S01]  /*25e0*/  UISETP.GE.AND UP0, UPT, UR45, 0x1, UPT ;  /* 0x000000012d00788c */ /* 0x000fe2000bf06270 */
[----:B------:R-:W-:Y:S01]  /*25f0*/  @!PT LDS RZ, [RZ] ;  /* 0x00000000fffff984 */ /* 0x000fe20000000800 */
[----:B------:R-:W-:Y:S01]  /*2600*/  @!PT LDS RZ, [RZ] ;  /* 0x00000000fffff984 */ /* 0x000fe20000000800 */
[----:B------:R-:W-:Y:S01]  /*2610*/  @!PT LDS RZ, [RZ] ;  /* 0x00000000fffff984 */ /* 0x000fe20000000800 */
[----:B------:R-:W-:Y:S01]  /*2620*/  @!PT LDS RZ, [RZ] ;  /* 0x00000000fffff984 */ /* 0x000fe20000000800 */
[----:B------:R1:W-:Y:S06]  /*2630*/  MEMBAR.ALL.CTA ;  /* 0x0000000000007992 */ /* 0x0003ec0000008000 */
[----:B-1----:R-:W1:Y:S01]  /*2640*/  FENCE.VIEW.ASYNC.S ;  /* 0x00000000000073c6 */ /* 0x002e620000000000 */
[----:B----4-:R-:W-:-:S13]  /*2650*/  LOP3.LUT P0, RZ, R6, 0x1, RZ, 0xc0, !PT ;  /* 0x0000000106ff7812 */ /* 0x010fda000780c0ff */
[----:B-1----:R-:W-:Y:S01]  /*2660*/  VOTEU.ANY UP1, P0 ;  /* 0x0000000000ff7886 */ /* 0x002fe20000020100 */
[----:B------:R-:W-:-:S13]  /*2670*/  PLOP3.LUT P0, PT, PT, PT, UP1, 0x80, 0x8 ;  /* 0x000000000008781c */ /* 0x000fda0003f0f018 */
[----:B------:R-:W-:Y:S02]  /*2680*/  @P0 LOP3.LUT R0, R5, 0xffff, RZ, 0xc0, !PT ;  /* 0x0000ffff05000812 */ /* 0x000fe400078ec0ff */
[----:B--2---:R-:W-:Y:S02]  /*2690*/  @P0 MOV R2, R4 ;  /* 0x0000000400020202 */ /* 0x004fe40000000f00 */
[----:B------:R-:W-:Y:S01]  /*26a0*/  @P0 R2UR UR5, R0 ;  /* 0x00000000000502ca */ /* 0x000fe200000e0000 */
[----:B------:R-:W-:Y:S01]  /*26b0*/  VIADD R0, R3, 0x80 ;  /* 0x0000008003007836 */ /* 0x000fe20000000000 */
[----:B------:R-:W-:Y:S02]  /*26c0*/  @P0 SHF.R.U32.HI R4, RZ, 0x10, R5 ;  /* 0x00000010ff040819 */ /* 0x000fe40000011605 */
[----:B------:R-:W-:Y:S02]  /*26d0*/  @P0 R2UR UR6, R2 ;  /* 0x00000000020602ca */ /* 0x000fe400000e0000 */
[----:B------:R-:W-:-:S02]  /*26e0*/  PRMT R0, RZ, 0x654, R0 ;  /* 0x00000654ff007816 */ /* 0x000fc40000000000 */
[----:B------:R-:W-:Y:S02]  /*26f0*/  @P0 R2UR UR4, R4 ;  /* 0x00000000040402ca */ /* 0x000fe400000e0000 */
[----:B------:R1:W-:Y:S03]  /*2700*/  SYNCS.ARRIVE.TRANS64.RED.A1T0 RZ, [R0+URZ], RZ ;  /* 0x000000ff00ff79a7 */ /* 0x0003e600081004ff */
[----:B------:R-:W-:-:S04]  /*2710*/  @UP1 UMOV UR44, UR5 ;  /* 0x00000005002c1c82 */ /* 0x000fc80008000000 */
[----:B------:R-:W-:-:S04]  /*2720*/  @UP1 UMOV UR48, UR6 ;  /* 0x0000000600301c82 */ /* 0x000fc80008000000 */
[----:B------:R-:W-:Y:S01]  /*2730*/  @UP1 UMOV UR36, UR4 ;  /* 0x0000000400241c82 */ /* 0x000fe20008000000 */
[----:B------:R-:W-:Y:S05]  /*2740*/  BRA.U !UP0, `(.L_x_44) ;  /* 0x0000000108d47547 */ /* 0x000fea000b800000 */
[----:B------:R-:W2:Y:S01]  /*2750*/  LDCU.128 UR12, c[0x0][0xb10] ;  /* 0x00016200ff0c77ac */ /* 0x000ea20008000c00 */
[----:B------:R-:W4:Y:S01]  /*2760*/  LDCU UR22, c[0x0][0xb20] ;  /* 0x00016400ff1677ac */ /* 0x000f220008000800 */
[----:B------:R-:W3:Y:S01]  /*2770*/  LDCU UR20, c[0x0][0xb0c] ;  /* 0x00016180ff1477ac */ /* 0x000ee20008000800 */
[----:B------:R-:W1:Y:S01]  /*2780*/  LDCU.64 UR8, c[0x0][0xb28] ;  /* 0x00016500ff0877ac */ /* 0x000e620008000a00 */
[----:B------:R-:W-:Y:S02]  /*2790*/  UISETP.NE.AND UP3, UPT, UR45, 0x1, UPT ;  /* 0x000000012d00788c */ /* 0x000fe4000bf65270 */
[----:B--2---:R-:W-:Y:S02]  /*27a0*/  UIMAD.WIDE.U32 UR6, UR49, UR15, URZ ;  /* 0x0000000f310672a5 */ /* 0x004fe4000f8e00ff */
[----:B------:R-:W-:Y:S02]  /*27b0*/  UIMAD.WIDE.U32 UR4, UR50, UR12, URZ ;  /* 0x0000000c320472a5 */ /* 0x000fe4000f8e00ff */
[----:B------:R-:W-:-:S02]  /*27c0*/  UISETP.NE.AND UP0, UPT, UR14, 0x1, UPT ;  /* 0x000000010e00788c */ /* 0x000fc4000bf05270 */
[----:B------:R-:W-:Y:S01]  /*27d0*/  UIMAD.WIDE.U32 UR18, UR44, UR15, URZ ;  /* 0x0000000f2c1272a5 */ /* 0x000fe2000f8e00ff */
[----:B------:R-:W-:Y:S02]  /*27e0*/  UMOV UR6, UR7 ;  /* 0x0000000700067c82 */ /* 0x000fe40008000000 */
[----:B------:R-:W-:Y:S01]  /*27f0*/  UMOV UR4, UR5 ;  /* 0x0000000500047c82 */ /* 0x000fe20008000000 */
[----:B----4-:R-:W-:Y:S02]  /*2800*/  USHF.R.U32.HI UR6, URZ, UR22, UR6 ;  /* 0x00000016ff067299 */ /* 0x010fe40008011606 */
[----:B---3--:R-:W-:Y:S02]  /*2810*/  UISETP.NE.AND UP2, UPT, UR20, 0x1, UPT ;  /* 0x000000011400788c */ /* 0x008fe4000bf45270 */
[----:B------:R-:W-:Y:S02]  /*2820*/  USHF.R.U32.HI UR4, URZ, UR13, UR4 ;  /* 0x0000000dff047299 */ /* 0x000fe40008011604 */
[----:B------:R-:W-:-:S02]  /*2830*/  USEL UR5, UR49, UR6, !UP0 ;  /* 0x0000000631057287 */ /* 0x000fc4000c000000 */
[----:B------:R-:W-:Y:S02]  /*2840*/  USEL UR6, UR50, UR4, !UP2 ;  /* 0x0000000432067287 */ /* 0x000fe4000d000000 */
[----:B-1----:R-:W-:Y:S01]  /*2850*/  UIMAD.WIDE.U32 UR10, UR5, UR8, URZ ;  /* 0x00000008050a72a5 */ /* 0x002fe2000f8e00ff */
[----:B------:R-:W-:Y:S01]  /*2860*/  UMOV UR4, UR19 ;  /* 0x0000001300047c82 */ /* 0x000fe20008000000 */
[----:B------:R-:W-:Y:S02]  /*2870*/  UIMAD.WIDE.U32 UR16, UR48, UR12, URZ ;  /* 0x0000000c301072a5 */ /* 0x000fe4000f8e00ff */
[----:B------:R-:W-:-:S03]  /*2880*/  UIMAD.WIDE.U32 UR18, UR6, UR8, URZ ;  /* 0x00000008061272a5 */ /* 0x000fc6000f8e00ff */
[----:B------:R-:W-:Y:S01]  /*2890*/  UMOV UR10, UR11 ;  /* 0x0000000b000a7c82 */ /* 0x000fe20008000000 */
[----:B------:R-:W-:Y:S02]  /*28a0*/  USHF.R.U32.HI UR4, URZ, UR22, UR4 ;  /* 0x00000016ff047299 */ /* 0x000fe40008011604 */
[----:B------:R-:W-:Y:S01]  /*28b0*/  @UP3 USHF.R.U32.HI UR5, URZ, UR9, UR10 ;  /* 0x00000009ff053299 */ /* 0x000fe2000801160a */
[----:B------:R-:W-:Y:S01]  /*28c0*/  UMOV UR16, UR17 ;  /* 0x0000001100107c82 */ /* 0x000fe20008000000 */
[----:B------:R-:W-:Y:S01]  /*28d0*/  UMOV UR18, UR19 ;  /* 0x0000001300127c82 */ /* 0x000fe20008000000 */
[----:B------:R-:W-:Y:S02]  /*28e0*/  USHF.R.U32.HI UR13, URZ, UR13, UR16 ;  /* 0x0000000dff0d7299 */ /* 0x000fe40008011610 */
[----:B------:R-:W-:Y:S02]  /*28f0*/  USEL UR4, UR44, UR4, !UP0 ;  /* 0x000000042c047287 */ /* 0x000fe4000c000000 */
[----:B------:R-:W-:-:S02]  /*2900*/  @UP3 USHF.R.U32.HI UR6, URZ, UR9, UR18 ;  /* 0x00000009ff063299 */ /* 0x000fc40008011612 */
[----:B------:R-:W-:Y:S02]  /*2910*/  UIMAD UR7, UR45, UR5, URZ ;  /* 0x000000052d0772a4 */ /* 0x000fe4000f8e02ff */
[----:B------:R-:W-:Y:S02]  /*2920*/  USEL UR5, UR48, UR13, !UP2 ;  /* 0x0000000d30057287 */ /* 0x000fe4000d000000 */
[----:B------:R-:W-:Y:S02]  /*2930*/  UIMAD UR10, UR45, UR6, URZ ;  /* 0x000000062d0a72a4 */ /* 0x000fe4000f8e02ff */
[----:B------:R-:W-:Y:S02]  /*2940*/  UISETP.GE.AND UP0, UPT, UR4, UR7, UPT ;  /* 0x000000070400728c */ /* 0x000fe4000bf06270 */
[----:B------:R-:W-:Y:S02]  /*2950*/  UIMAD.WIDE.U32 UR12, UR4, UR8, URZ ;  /* 0x00000008040c72a5 */ /* 0x000fe4000f8e00ff */
[----:B------:R-:W-:-:S02]  /*2960*/  UISETP.GE.OR UP0, UPT, UR5, UR10, UP0 ;  /* 0x0000000a0500728c */ /* 0x000fc40008706670 */
        /* <DEDUP_REMOVED lines=19> */
.L_x_44:
[----:B------:R-:W2:Y:S02]  /*2aa0*/  LDCU UR4, c[0x0][0xb30] ;  /* 0x00016600ff0477ac */ /* 0x000ea40008000800 */
[----:B--2---:R-:W-:-:S09]  /*2ab0*/  UISETP.NE.AND UP0, UPT, UR4, 0x1, UPT ;  /* 0x000000010400788c */ /* 0x004fd2000bf05270 */
[----:B------:R-:W-:Y:S05]  /*2ac0*/  BRA.U UP0, `(.L_x_45) ;  /* 0x0000000100447547 */ /* 0x000fea000b800000 */
[----:B------:R-:W2:Y:S01]  /*2ad0*/  LDCU.128 UR8, c[0x0][0xb10] ;  /* 0x00016200ff0877ac */ /* 0x000ea20008000c00 */
[----:B------:R-:W4:Y:S01]  /*2ae0*/  LDCU UR12, c[0x0][0xb0c] ;  /* 0x00016180ff0c77ac */ /* 0x000f220008000800 */
[----:B------:R-:W1:Y:S01]  /*2af0*/  LDCU UR13, c[0x0][0xb20] ;  /* 0x00016400ff0d77ac */ /* 0x000e620008000800 */
[----:B--2---:R-:W-:Y:S02]  /*2b00*/  UIMAD.WIDE.U32 UR6, UR48, UR8, URZ ;  /* 0x00000008300672a5 */ /* 0x004fe4000f8e00ff */
[----:B------:R-:W-:Y:S02]  /*2b10*/  UIMAD.WIDE.U32 UR4, UR44, UR11, URZ ;  /* 0x0000000b2c0472a5 */ /* 0x000fe4000f8e00ff */
[----:B----4-:R-:W-:Y:S02]  /*2b20*/  UISETP.NE.AND UP2, UPT, UR12, 0x1, UPT ;  /* 0x000000010c00788c */ /* 0x010fe4000bf45270 */
[----:B------:R-:W-:Y:S01]  /*2b30*/  UISETP.NE.AND UP0, UPT, UR10, 0x1, UPT ;  /* 0x000000010a00788c */ /* 0x000fe2000bf05270 */
[----:B------:R-:W-:-:S02]  /*2b40*/  UMOV UR6, UR7 ;  /* 0x0000000700067c82 */ /* 0x000fc40008000000 */
[----:B------:R-:W-:Y:S01]  /*2b50*/  UMOV UR4, UR5 ;  /* 0x0000000500047c82 */ /* 0x000fe20008000000 */
[----:B------:R-:W-:Y:S02]  /*2b60*/  USHF.R.U32.HI UR9, URZ, UR9, UR6 ;  /* 0x00000009ff097299 */ /* 0x000fe40008011606 */
[----:B-1----:R-:W-:Y:S02]  /*2b70*/  USHF.R.U32.HI UR4, URZ, UR13, UR4 ;  /* 0x0000000dff047299 */ /* 0x002fe40008011604 */
[----:B------:R-:W-:Y:S02]  /*2b80*/  USEL UR5, UR48, UR9, !UP2 ;  /* 0x0000000930057287 */ /* 0x000fe4000d000000 */
[----:B------:R-:W-:-:S04]  /*2b90*/  USEL UR4, UR44, UR4, !UP0 ;  /* 0x000000042c047287 */ /* 0x000fc8000c000000 */
[----:B------:R-:W-:Y:S02]  /*2ba0*/  UIADD3 UR6, UPT, UPT, UR5, -UR4, URZ ;  /* 0x8000000405067290 */ /* 0x000fe4000fffe0ff */
[----:B------:R-:W-:Y:S02]  /*2bb0*/  UIADD3 UR4, UPT, UPT, -UR5, UR4, URZ ;  /* 0x0000000405047290 */ /* 0x000fe4000fffe1ff */
[----:B------:R-:W-:Y:S02]  /*2bc0*/  UIMAD UR44, UR6, UR10, UR44 ;  /* 0x0000000a062c72a4 */ /* 0x000fe4000f8e022c */
[----:B------:R-:W-:-:S12]  /*2bd0*/  UIMAD UR48, UR4, UR12, UR48 ;  /* 0x0000000c043072a4 */ /* 0x000fd8000f8e0230 */
.L_x_45:
[----:B------:R-:W-:Y:S01]  /*2be0*/  VIADD R11, R11, 0x1 ;  /* 0x000000010b0b7836 */ /* 0x000fe20000000000 */
[----:B------:R-:W-:Y:S02]  /*2bf0*/  R2UR UR5, R90 ;  /* 0x000000005a0572ca */ /* 0x000fe400000e0000 */
[----:B------:R-:W-:Y:S02]  /*2c00*/  R2UR UR4, R89 ;  /* 0x00000000590472ca */ /* 0x000fe400000e0000 */
[C---:B------:R-:W-:Y:S02]  /*2c10*/  ISETP.NE.AND P0, PT, R11.reuse, 0x2, PT ;  /* 0x000000020b00780c */ /* 0x040fe40003f05270 */
[----:B------:R-:W-:Y:S02]  /*2c20*/  PLOP3.LUT P2, PT, PT, PT, PT, 0x80, 0x8 ;  /* 0x000000000008781c */ /* 0x000fe40003f4f070 */
[----:B-1----:R-:W-:Y:S02]  /*2c30*/  SEL R0, RZ, 0x1, P0 ;  /* 0x00000001ff007807 */ /* 0x002fe40000000000 */
[----:B------:R-:W-:-:S02]  /*2c40*/  SEL R11, R11, RZ, P0 ;  /* 0x000000ff0b0b7207 */ /* 0x000fc40000000000 */
[----:B------:R-:W-:Y:S01]  /*2c50*/  LOP3.LUT R10, R10, R0, RZ, 0x3c, !PT ;  /* 0x000000000a0a7212 */ /* 0x000fe200078e3cff */
[----:B------:R-:W-:Y:S02]  /*2c60*/  UIADD3 UR16, UPT, UPT, UR48, UR5, URZ ;  /* 0x0000000530107290 */ /* 0x000fe4000fffe0ff */
[----:B------:R-:W-:Y:S01]  /*2c70*/  UIADD3 UR20, UPT, UPT, UR44, UR4, URZ ;  /* 0x000000042c147290 */ /* 0x000fe2000fffe0ff */
[----:B------:R-:W-:Y:S11]  /*2c80*/  BRA.U UP1, `(.L_x_46) ;  /* 0xffffffed01847547 */ /* 0x000ff6000b83ffff */
[----:B------:R-:W-:Y:S01]  /*2c90*/  UIADD3 UR21, UPT, UPT, UR21, 0x10, URZ ;  /* 0x0000001015157890 */ /* 0x000fe2000fffe0ff */
[----:B------:R-:W-:-:S03]  /*2ca0*/  SHF.L.U32 R2, R12, 0x1f, RZ ;  /* 0x0000001f0c027819 */ /* 0x000fc600000006ff */
[----:B------:R-:W-:-:S09]  /*2cb0*/  ULEA UR4, UR29, UR21, 0x3 ;  /* 0x000000151d047291 */ /* 0x000fd2000f8e18ff */
[----:B------:R-:W1:Y:S02]  /*2cc0*/  SYNCS.PHASECHK.TRANS64.TRYWAIT P0, [UR4], R2 ;  /* 0x00000002ff0075a7 */ /* 0x000e640008001104 */
[----:B-1----:R-:W-:Y:S05]  /*2cd0*/  @!P0 BRA `(.L_x_47) ;  /* 0x0000009800688947 */ /* 0x002fea0003800000 */
.L_x_190:
[----:B------:R-:W-:-:S04]  /*2ce0*/  UIADD3 UR4, UPT, UPT, UR29, 0x1, URZ ;  /* 0x000000011d047890 */ /* 0x000fc8000fffe0ff */
[----:B------:R-:W-:-:S04]  /*2cf0*/  UISETP.NE.AND UP0, UPT, UR4, 0x2, UPT ;  /* 0x000000020400788c */ /* 0x000fc8000bf05270 */
[----:B------:R-:W-:Y:S02]  /*2d00*/  USEL UR5, URZ, 0x1, UP0 ;  /* 0x00000001ff057887 */ /* 0x000fe40008000000 */
[----:B------:R-:W-:-:S04]  /*2d10*/  USEL UR4, UR4, URZ, UP0 ;  /* 0x000000ff04047287 */ /* 0x000fc80008000000 */
[----:B------:R-:W-:Y:S01]  /*2d20*/  ULEA UR4, UR4, UR21, 0x3 ;  /* 0x0000001504047291 */ /* 0x000fe2000f8e18ff */
[----:B-1----:R-:W-:-:S04]  /*2d30*/  LOP3.LUT R2, R12, UR5, RZ, 0x3c, !PT ;  /* 0x000000050c027c12 */ /* 0x002fc8000f8e3cff */
[----:B------:R-:W-:Y:S01]  /*2d40*/  SHF.L.U32 R2, R2, 0x1f, RZ ;  /* 0x0000001f02027819 */ /* 0x000fe200000006ff */
[----:B------:R-:W-:-:S07]  /*2d50*/  IMAD.U32 R0, RZ, RZ, UR4 ;  /* 0x00000004ff007e24 */ /* 0x000fce000f8e00ff */
.L_x_48:
[----:B-1----:R1:W2:Y:S02]  /*2d60*/  SYNCS.PHASECHK.TRANS64.TRYWAIT P0, [R0+URZ], R2 ;  /* 0x00000002000075a7 */ /* 0x0022a400080011ff */
[----:B--2---:R-:W-:Y:S05]  /*2d70*/  @!P0 NANOSLEEP.SYNCS 0x989680 ;  /* 0x009896800000895d */ /* 0x004fea0003900000 */
[----:B------:R-:W2:Y:S02]  /*2d80*/  @!P0 SYNCS.PHASECHK.TRANS64 P0, [R0+URZ], R2 ;  /* 0x00000002000085a7 */ /* 0x000ea400080010ff */
[----:B--2---:R-:W-:Y:S05]  /*2d90*/  @P0 EXIT ;  /* 0x000000000000094d */ /* 0x004fea0003800000 */
[----:B------:R-:W-:Y:S05]  /*2da0*/  BRA `(.L_x_48) ;  /* 0xfffffffc00ec7947 */ /* 0x000fea000383ffff */
.L_x_22:
[----:B------:R-:W-:-:S04]  /*2db0*/  UISETP.NE.AND UP0, UPT, UR52, URZ, UPT ;  /* 0x000000ff3400728c */ /* 0x000fc8000bf05270 */
[----:B------:R-:W-:-:S09]  /*2dc0*/  UISETP.NE.OR UP0, UPT, UR21, 0x1, UP0 ;  /* 0x000000011500788c */ /* 0x000fd20008705670 */
[----:B------:R-:W-:Y:S05]  /*2dd0*/  BRA.U UP0, `(.L_x_49) ;  /* 0x0000000500487547 */ /* 0x000fea000b800000 */
[----:B------:R-:W-:Y:S01]  /*2de0*/  ISETP.GE.U32.AND P2, PT, R0, 0x8, PT ;  /* 0x000000080000780c */ /* 0x000fe20003f46070 */
[----:B------:R-:W-:Y:S01]  /*2df0*/  IMAD.MOV.U32 R12, RZ, RZ, 0x1 ;  /* 0x00000001ff0c7424 */ /* 0x000fe200078e00ff */
[----:B------:R-:W-:Y:S02]  /*2e00*/  CS2R R10, SRZ ;  /* 0x00000000000a7805 */ /* 0x000fe4000001ff00 */
[----:B------:R-:W-:Y:S01]  /*2e10*/  CS2R R8, SRZ ;  /* 0x0000000000087805 */ /* 0x000fe2000001ff00 */
[----:B------:R-:W-:Y:S01]  /*2e20*/  UMOV UR6, 0x400 ;  /* 0x0000040000067882 */ /* 0x000fe20000000000 */
[----:B------:R-:W-:Y:S01]  /*2e30*/  UMOV UR5, URZ ;  /* 0x000000ff00057c82 */ /* 0x000fe20008000000 */
[----:B------:R-:W-:-:S12]  /*2e40*/  ULEA UR6, UR52, UR6, 0x18 ;  /* 0x0000000634067291 */ /* 0x000fd8000f8ec0ff */
.L_x_53:
[----:B------:R-:W-:Y:S02]  /*2e50*/  LEA R2, R8, UR6, 0x3 ;  /* 0x0000000608027c11 */ /* 0x000fe4000f8e18ff */
[----:B------:R-:W-:-:S03]  /*2e60*/  SHF.L.U32 R4, R9, 0x1f, RZ ;  /* 0x0000001f09047819 */ /* 0x000fc600000006ff */
[----:B------:R-:W-:Y:S01]  /*2e70*/  VIADD R5, R2, 0xc0 ;  /* 0x000000c002057836 */ /* 0x000fe20000000000 */
[----:B------:R-:W2:Y:S02]  /*2e80*/  SYNCS.PHASECHK.TRANS64.TRYWAIT P0, [R2+URZ+0xb0], R4 ;  /* 0x0000b004020075a7 */ /* 0x000ea400080011ff */
[----:B--2---:R-:W-:Y:S05]  /*2e90*/  @!P0 BRA `(.L_x_50) ;  /* 0x0000009800108947 */ /* 0x004fea0003800000 */
.L_x_191:
[----:B------:R-:W-:Y:S01]  /*2ea0*/  ULEA UR4, UR5, UR6, 0x3 ;  /* 0x0000000605047291 */ /* 0x000fe2000f8e18ff */
[----:B--2---:R-:W-:Y:S01]  /*2eb0*/  PRMT R2, RZ, 0x654, R5 ;  /* 0x00000654ff027816 */ /* 0x004fe20000000005 */
[----:B------:R-:W-:Y:S01]  /*2ec0*/  @!P2 IMAD.MOV.U32 R4, RZ, RZ, 0x10 ;  /* 0x00000010ff04a424 */ /* 0x000fe200078e00ff */
[----:B------:R-:W-:Y:S01]  /*2ed0*/  SHF.L.U32 R5, R12, 0x1f, RZ ;  /* 0x0000001f0c057819 */ /* 0x000fe200000006ff */
[----:B------:R-:W-:Y:S01]  /*2ee0*/  UIADD3 UR7, UPT, UPT, UR4, 0x70, URZ ;  /* 0x0000007004077890 */ /* 0x000fe2000fffe0ff */
[----:B------:R2:W-:Y:S05]  /*2ef0*/  SYNCS.ARRIVE.TRANS64.RED.A1T0 RZ, [R2+URZ], RZ ;  /* 0x000000ff02ff79a7 */ /* 0x0005ea00081004ff */
[----:B------:R-:W-:Y:S01]  /*2f00*/  IMAD.U32 R6, RZ, RZ, UR7 ;  /* 0x00000007ff067e24 */ /* 0x000fe2000f8e00ff */
[----:B------:R-:W3:Y:S04]  /*2f10*/  SYNCS.PHASECHK.TRANS64.TRYWAIT P0, [UR4+0x80], R5 ;  /* 0x00008005ff0075a7 */ /* 0x000ee80008001104 */
[----:B------:R-:W-:Y:S01]  /*2f20*/  PRMT R6, R0, 0x654, R6 ;  /* 0x0000065400067816 */ /* 0x000fe20000000006 */
[----:B--23--:R-:W-:Y:S06]  /*2f30*/  @!P0 BRA `(.L_x_51) ;  /* 0x0000009400fc8947 */ /* 0x00cfec0003800000 */
.L_x_193:
[----:B------:R-:W-:Y:S01]  /*2f40*/  ULEA UR8, UR5, UR6, 0x4 ;  /* 0x0000000605087291 */ /* 0x000fe2000f8e20ff */
[----:B------:R-:W-:Y:S01]  /*2f50*/  SEL R3, R6, R3, !P2 ;  /* 0x0000000306037207 */ /* 0x000fe20005000000 */
[----:B------:R-:W-:Y:S01]  /*2f60*/  UIADD3 UR9, UPT, UPT, UR4, 0x70, URZ ;  /* 0x0000007004097890 */ /* 0x000fe2000fffe0ff */
[----:B--2---:R-:W-:Y:S01]  /*2f70*/  LEA R2, R11, UR6, 0x3 ;  /* 0x000000060b027c11 */ /* 0x004fe2000f8e18ff */
[----:B------:R-:W-:Y:S01]  /*2f80*/  UIADD3 UR8, UPT, UPT, UR8, 0xe0, URZ ;  /* 0x000000e008087890 */ /* 0x000fe2000fffe0ff */
[----:B------:R2:W-:Y:S01]  /*2f90*/  @!P2 SYNCS.ARRIVE.TRANS64.RED RZ, [R3+URZ], R4 ;  /* 0x0000000403ffa9a7 */ /* 0x0005e200080004ff */
[----:B------:R-:W-:Y:S01]  /*2fa0*/  UIADD3 UR4, UPT, UPT, UR5, 0x1, URZ ;  /* 0x0000000105047890 */ /* 0x000fe2000fffe0ff */
[----:B------:R-:W-:-:S03]  /*2fb0*/  VIADD R8, R8, 0x1 ;  /* 0x0000000108087836 */ /* 0x000fc60000000000 */
[----:B------:R-:W-:Y:S02]  /*2fc0*/  UISETP.NE.AND UP0, UPT, UR4, 0x2, UPT ;  /* 0x000000020400788c */ /* 0x000fe4000bf05270 */
[----:B------:R-:W-:Y:S01]  /*2fd0*/  ISETP.NE.AND P0, PT, R8, 0x2, PT ;  /* 0x000000020800780c */ /* 0x000fe20003f05270 */
[----:B------:R-:W-:Y:S06]  /*2fe0*/  UGETNEXTWORKID.BROADCAST [UR8], [UR9] ;  /* 0x00000000080073ca */ /* 0x000fec0008000100 */
[----:B------:R-:W-:Y:S02]  /*2ff0*/  USEL UR7, URZ, 0x1, UP0 ;  /* 0x00000001ff077887 */ /* 0x000fe40008000000 */
[----:B------:R-:W-:-:S04]  /*3000*/  USEL UR5, UR4, URZ, UP0 ;  /* 0x000000ff04057287 */ /* 0x000fc80008000000 */
[----:B------:R-:W-:Y:S02]  /*3010*/  LOP3.LUT R12, R12, UR7, RZ, 0x3c, !PT ;  /* 0x000000070c0c7c12 */ /* 0x000fe4000f8e3cff */
[----:B--2---:R-:W-:-:S04]  /*3020*/  SHF.L.U32 R4, R10, 0x1f, RZ ;  /* 0x0000001f0a047819 */ /* 0x004fc800000006ff */
[----:B------:R-:W2:Y:S02]  /*3030*/  SYNCS.PHASECHK.TRANS64.TRYWAIT P1, [R2+URZ+0x70], R4 ;  /* 0x00007004020075a7 */ /* 0x000ea400080211ff */
[----:B--2---:R-:W-:Y:S05]  /*3040*/  @!P1 BRA `(.L_x_52) ;  /* 0x0000009400d09947 */ /* 0x004fea0003800000 */
.L_x_194:
[C---:B--2---:R-:W-:Y:S01]  /*3050*/  LEA R4, R11.reuse, UR6, 0x4 ;  /* 0x000000060b047c11 */ /* 0x044fe2000f8e20ff */
[----:B------:R-:W-:Y:S01]  /*3060*/  VIADD R2, R2, 0x80 ;  /* 0x0000008002027836 */ /* 0x000fe20000000000 */
[----:B------:R-:W-:Y:S01]  /*3070*/  SEL R8, R8, RZ, P0 ;  /* 0x000000ff08087207 */ /* 0x000fe20000000000 */
[----:B------:R-:W-:-:S03]  /*3080*/  VIADD R11, R11, 0x1 ;  /* 0x000000010b0b7836 */ /* 0x000fc60000000000 */
[----:B------:R-:W2:Y:S01]  /*3090*/  LDS.128 R4, [R4+0xe0] ;  /* 0x0000e00004047984 */ /* 0x000ea20000000c00 */
[----:B------:R-:W-:Y:S02]  /*30a0*/  PRMT R2, RZ, 0x654, R2 ;  /* 0x00000654ff027816 */ /* 0x000fe40000000002 */
[C---:B------:R-:W-:Y:S01]  /*30b0*/  ISETP.NE.AND P1, PT, R11.reuse, 0x2, PT ;  /* 0x000000020b00780c */ /* 0x040fe20003f25270 */
[----:B------:R-:W-:Y:S01]  /*30c0*/  @!PT LDS RZ, [RZ] ;  /* 0x00000000fffff984 */ /* 0x000fe20000000800 */
[----:B------:R-:W-:Y:S01]  /*30d0*/  @!PT LDS RZ, [RZ] ;  /* 0x00000000fffff984 */ /* 0x000fe20000000800 */
[----:B------:R-:W-:Y:S01]  /*30e0*/  @!PT LDS RZ, [RZ] ;  /* 0x00000000fffff984 */ /* 0x000fe20000000800 */
[----:B------:R-:W-:Y:S01]  /*30f0*/  @!PT LDS RZ, [RZ] ;  /* 0x00000000fffff984 */ /* 0x000fe20000000800 */
[----:B------:R3:W-:Y:S06]  /*3100*/  MEMBAR.ALL.CTA ;  /* 0x0000000000007992 */ /* 0x0007ec0000008000 */
[----:B---3--:R-:W3:Y:S01]  /*3110*/  FENCE.VIEW.ASYNC.S ;  /* 0x00000000000073c6 */ /* 0x008ee20000000000 */
[----:B------:R-:W-:Y:S01]  /*3120*/  SEL R11, R11, RZ, P1 ;  /* 0x000000ff0b0b7207 */ /* 0x000fe20000800000 */
[----:B---3--:R3:W-:Y:S01]  /*3130*/  SYNCS.ARRIVE.TRANS64.RED.A1T0 RZ, [R2+URZ], RZ ;  /* 0x000000ff02ff79a7 */ /* 0x0087e200081004ff */
[----:B--2---:R-:W-:-:S02]  /*3140*/  LOP3.LUT P3, RZ, R6, 0x1, RZ, 0xc0, !PT ;  /* 0x0000000106ff7812 */ /* 0x004fc4000786c0ff */
[----:B------:R-:W-:-:S04]  /*3150*/  SEL R4, RZ, 0x1, P1 ;  /* 0x00000001ff047807 */ /* 0x000fc80000800000 */
[----:B------:R-:W-:Y:S02]  /*3160*/  LOP3.LUT R10, R10, R4, RZ, 0x3c, !PT ;  /* 0x000000040a0a7212 */ /* 0x000fe400078e3cff */
[----:B---3--:R-:W-:-:S04]  /*3170*/  SEL R2, RZ, 0x1, P0 ;  /* 0x00000001ff027807 */ /* 0x008fc80000000000 */
[----:B------:R-:W-:Y:S01]  /*3180*/  LOP3.LUT R9, R9, R2, RZ, 0x3c, !PT ;  /* 0x0000000209097212 */ /* 0x000fe200078e3cff */
[----:B------:R-:W-:Y:S06]  /*3190*/  @P3 BRA `(.L_x_53) ;  /* 0xfffffffc002c3947 */ /* 0x000fec000383ffff */
[----:B------:R-:W-:Y:S01]  /*31a0*/  ULEA UR4, UR5, UR6, 0x3 ;  /* 0x0000000605047291 */ /* 0x000fe2000f8e18ff */
[----:B------:R-:W-:-:S08]  /*31b0*/  SHF.L.U32 R2, R12, 0x1f, RZ ;  /* 0x0000001f0c027819 */ /* 0x000fd000000006ff */
[----:B------:R-:W2:Y:S02]  /*31c0*/  SYNCS.PHASECHK.TRANS64 P0, [UR4+0x80], R2 ;  /* 0x00008002ff0075a7 */ /* 0x000ea40008001004 */
[----:B--2---:R-:W-:Y:S05]  /*31d0*/  @P0 BRA `(.L_x_54) ;  /* 0x0000000000080947 */ /* 0x004fea0003800000 */
[----:B------:R-:W2:Y:S02]  /*31e0*/  SYNCS.PHASECHK.TRANS64.TRYWAIT P0, [UR4+0x80], R2 ;  /* 0x00008002ff0075a7 */ /* 0x000ea40008001104 */
[----:B--2---:R-:W-:Y:S05]  /*31f0*/  @!P0 BRA `(.L_x_55) ;  /* 0x0000009400788947 */ /* 0x004fea0003800000 */
.L_x_54:
[----:B------:R-:W-:-:S04]  /*3200*/  UIADD3 UR7, UPT, UPT, UR5, 0x1, URZ ;  /* 0x0000000105077890 */ /* 0x000fc8000fffe0ff */
[----:B------:R-:W-:-:S04]  /*3210*/  UISETP.NE.AND UP0, UPT, UR7, 0x2, UPT ;  /* 0x000000020700788c */ /* 0x000fc8000bf05270 */
[----:B------:R-:W-:Y:S02]  /*3220*/  USEL UR8, URZ, 0x1, UP0 ;  /* 0x00000001ff087887 */ /* 0x000fe40008000000 */
[----:B------:R-:W-:-:S04]  /*3230*/  USEL UR7, UR7, URZ, UP0 ;  /* 0x000000ff07077287 */ /* 0x000fc80008000000 */
[----:B------:R-:W-:Y:S01]  /*3240*/  ULEA UR7, UR7, UR6, 0x3 ;  /* 0x0000000607077291 */ /* 0x000fe2000f8e18ff */
[----:B--2---:R-:W-:-:S04]  /*3250*/  LOP3.LUT R2, R12, UR8, RZ, 0x3c, !PT ;  /* 0x000000080c027c12 */ /* 0x004fc8000f8e3cff */
[----:B------:R-:W-:-:S04]  /*3260*/  SHF.L.U32 R0, R2, 0x1f, RZ ;  /* 0x0000001f02007819 */ /* 0x000fc800000006ff */
[----:B------:R-:W2:Y:S02]  /*3270*/  SYNCS.PHASECHK.TRANS64 P0, [UR7+0x80], R0 ;  /* 0x00008000ff0075a7 */ /* 0x000ea40008001007 */
[----:B-12---:R-:W-:Y:S05]  /*3280*/  @P0 EXIT ;  /* 0x000000000000094d */ /* 0x006fea0003800000 */
[----:B------:R-:W-:Y:S02]  /*3290*/  SHF.L.U32 R2, R2, 0x1f, RZ ;  /* 0x0000001f02027819 */ /* 0x000fe400000006ff */
[----:B------:R-:W-:-:S07]  /*32a0*/  MOV R0, UR7 ;  /* 0x0000000700007c02 */ /* 0x000fce0008000f00 */
.L_x_56:
[----:B-1----:R1:W2:Y:S02]  /*32b0*/  SYNCS.PHASECHK.TRANS64.TRYWAIT P0, [R0+URZ+0x80], R2 ;  /* 0x00008002000075a7 */ /* 0x0022a400080011ff */
[----:B--2---:R-:W-:Y:S05]  /*32c0*/  @!P0 NANOSLEEP.SYNCS 0x989680 ;  /* 0x009896800000895d */ /* 0x004fea0003900000 */
[----:B------:R-:W2:Y:S02]  /*32d0*/  @!P0 SYNCS.PHASECHK.TRANS64 P0, [R0+URZ+0x80], R2 ;  /* 0x00008002000085a7 */ /* 0x000ea400080010ff */
[----:B--2---:R-:W-:Y:S05]  /*32e0*/  @P0 EXIT ;  /* 0x000000000000094d */ /* 0x004fea0003800000 */
[----:B------:R-:W-:Y:S05]  /*32f0*/  BRA `(.L_x_56) ;  /* 0xfffffffc00ec7947 */ /* 0x000fea000383ffff */
.L_x_49:
[----:B------:R-:W-:Y:S05]  /*3300*/  BRA.U UP6, `(.L_x_57) ;  /* 0x0000001506007547 */ /* 0x000fea000b800000 */
[----:B------:R-:W-:Y:S01]  /*3310*/  UMOV UR4, 0x40 ;  /* 0x0000004000047882 */ /* 0x000fe20000000000 */
[----:B------:R-:W-:Y:S01]  /*3320*/  NOP ;  /* 0x0000000000007918 */ /* 0x000fe20000000000 */
[----:B------:R-:W-:Y:S01]  /*3330*/  ULEA UR5, UR52, UR4, 0x18 ;  /* 0x0000000434057291 */ /* 0x000fe2000f8ec0ff */
[----:B------:R-:W-:Y:S02]  /*3340*/  UMOV UR6, 0x400 ;  /* 0x0000040000067882 */ /* 0x000fe40000000000 */
[----:B------:R-:W-:-:S06]  /*3350*/  ULEA UR6, UR52, UR6, 0x18 ;  /* 0x0000000634067291 */ /* 0x000fcc000f8ec0ff */
[----:B------:R-:W2:Y:S02]  /*3360*/  LDS.U8 R0, [UR5+0x1c] ;  /* 0x00001c05ff007984 */ /* 0x000ea40008000000 */
[----:B--2---:R-:W-:-:S13]  /*3370*/  ISETP.NE.AND P0, PT, R0, RZ, PT ;  /* 0x000000ff0000720c */ /* 0x004fda0003f05270 */
[----:B------:R-:W-:Y:S05]  /*3380*/  @P0 BRA `(.L_x_58) ;  /* 0x0000000400080947 */ /* 0x000fea0003800000 */
[----:B------:R-:W-:Y:S02]  /*3390*/  UISETP.NE.U32.AND UP1, UPT, UR69, 0x1, UPT ;  /* 0x000000014500788c */ /* 0x000fe4000bf25070 */
[----:B------:R-:W-:-:S07]  /*33a0*/  UIADD3 UR7, UPT, UPT, UR5, 0x8, URZ ;  /* 0x0000000805077890 */ /* 0x000fce000fffe0ff */
[----:B------:R-:W-:Y:S05]  /*33b0*/  BRA.U !UP1, `(.L_x_59) ;  /* 0x00000001099c7547 */ /* 0x000fea000b800000 */
[----:B------:R-:W-:Y:S01]  /*33c0*/  ELECT P0, URZ, PT ;  /* 0x0000000000ff782f */ /* 0x000fe20003800000 */
[----:B------:R-:W-:-:S12]  /*33d0*/  BSSY B0, `(.L_x_59) ;  /* 0x0000025000007945 */ /* 0x000fd80003800000 */
[----:B------:R-:W-:Y:S05]  /*33e0*/  @!P0 BRA `(.L_x_60) ;  /* 0x00000000008c8947 */ /* 0x000fea0003800000 */
[----:B------:R-:W-:-:S05]  /*33f0*/  UMOV UR4, 0x10 ;  /* 0x0000001000047882 */ /* 0x000fca0000000000 */
[----:B------:R-:W-:Y:S04]  /*3400*/  DEPBAR.LE SB2, 0x36 ;  /* 0x0000ad800000791a */ /* 0x000fe80000000000 */
[----:B------:R-:W2:Y:S02]  /*3410*/  UTCATOMSWS.2CTA.FIND_AND_SET.ALIGN UP0, UR4, UR4 ;  /* 0x00000004000475e3 */ /* 0x000ea40008200800 */
[----:B--2---:R-:W-:Y:S01]  /*3420*/  MOV R10, UR4 ;  /* 0x00000004000a7c02 */ /* 0x004fe20008000f00 */
[----:B------:R-:W-:Y:S06]  /*3430*/  BRA.U UP0, `(.L_x_61) ;  /* 0x0000000100187547 */ /* 0x000fec000b800000 */
.L_x_62:
[----:B------:R-:W-:Y:S05]  /*3440*/  NANOSLEEP 0x64 ;  /* 0x000000640000795d */ /* 0x000fea0003800000 */
[----:B------:R-:W-:-:S05]  /*3450*/  UMOV UR4, 0x10 ;  /* 0x0000001000047882 */ /* 0x000fca0000000000 */
[----:B------:R-:W-:Y:S04]  /*3460*/  DEPBAR.LE SB2, 0x36 ;  /* 0x0000ad800000791a */ /* 0x000fe80000000000 */
[----:B------:R-:W2:Y:S02]  /*3470*/  UTCATOMSWS.2CTA.FIND_AND_SET.ALIGN UP0, UR4, UR4 ;  /* 0x00000004000475e3 */ /* 0x000ea40008200800 */
[----:B--2---:R-:W-:Y:S01]  /*3480*/  MOV R10, UR4 ;  /* 0x00000004000a7c02 */ /* 0x004fe20008000f00 */
[----:B------:R-:W-:Y:S05]  /*3490*/  BRA.U !UP0, `(.L_x_62) ;  /* 0xfffffffd08e87547 */ /* 0x000fea000b83ffff */
.L_x_61:
[----:B------:R-:W2:Y:S01]  /*34a0*/  LDS R6, [UR5+0x10] ;  /* 0x00001005ff067984 */ /* 0x000ea20008000800 */
[----:B------:R-:W-:Y:S01]  /*34b0*/  IMAD.U32 R0, RZ, RZ, UR6 ;  /* 0x00000006ff007e24 */ /* 0x000fe2000f8e00ff */
[----:B------:R-:W-:-:S03]  /*34c0*/  MOV R4, UR68 ;  /* 0x0000004400047c02 */ /* 0x000fc60008000f00 */
[----:B------:R-:W-:Y:S01]  /*34d0*/  VIADD R0, R0, 0x100 ;  /* 0x0000010000007836 */ /* 0x000fe20000000000 */
[----:B--2---:R-:W-:-:S04]  /*34e0*/  SHF.L.U32 R6, R6, 0x1f, RZ ;  /* 0x0000001f06067819 */ /* 0x004fc800000006ff */
[----:B------:R-:W2:Y:S02]  /*34f0*/  SYNCS.PHASECHK.TRANS64.TRYWAIT P0, [UR5+0x8], R6 ;  /* 0x00000806ff0075a7 */ /* 0x000ea40008001105 */
[----:B--2---:R-:W-:Y:S05]  /*3500*/  @P0 BRA `(.L_x_63) ;  /* 0x0000000000080947 */ /* 0x004fea0003800000 */
[----:B------:R-:W2:Y:S02]  /*3510*/  SYNCS.PHASECHK.TRANS64.TRYWAIT P0, [UR5+0x8], R6 ;  /* 0x00000806ff0075a7 */ /* 0x000ea40008001105 */
[----:B--2---:R-:W-:Y:S05]  /*3520*/  @!P0 BRA `(.L_x_64) ;  /* 0x0000009000c48947 */ /* 0x004fea0003800000 */
.L_x_63:
[----:B------:R-:W-:Y:S01]  /*3530*/  PRMT R4, R4, 0x654, R0 ;  /* 0x0000065404047816 */ /* 0x000fe20000000000 */
[----:B------:R-:W-:Y:S01]  /*3540*/  HFMA2 R0, -RZ, RZ, 0, 5.9604644775390625e-08 ;  /* 0x00000001ff007431 */ /* 0x000fe200000001ff */
[----:B------:R-:W-:Y:S01]  /*3550*/  UPRMT UR4, UR68, 0x654, UR7 ;  /* 0x0000065444047896 */ /* 0x000fe20008000007 */
[----:B------:R-:W-:Y:S02]  /*3560*/  IMAD.MOV.U32 R8, RZ, RZ, 0xffff ;  /* 0x0000ffffff087424 */ /* 0x000fe400078e00ff */
[----:B--2---:R-:W-:Y:S02]  /*3570*/  IMAD.MOV.U32 R6, RZ, RZ, 0x4 ;  /* 0x00000004ff067424 */ /* 0x004fe400078e00ff */
[----:B------:R-:W-:Y:S01]  /*3580*/  IMAD.SHL.U32 R9, R10, 0x20, RZ ;  /* 0x000000200a097824 */ /* 0x000fe200078e00ff */
[----:B------:R-:W-:Y:S02]  /*3590*/  MOV R5, UR4 ;  /* 0x0000000400057c02 */ /* 0x000fe40008000f00 */
[-C--:B------:R-:W-:Y:S01]  /*35a0*/  SHF.L.U32 R8, R8, R10.reuse, RZ ;  /* 0x0000000a08087219 */ /* 0x080fe200000006ff */
[----:B------:R2:W-:Y:S01]  /*35b0*/  SYNCS.ARRIVE.TRANS64.RED RZ, [UR4], R6 ;  /* 0x00000006ffff79a7 */ /* 0x0005e20008000404 */
[----:B------:R-:W-:Y:S01]  /*35c0*/  SHF.L.U32 R7, R0, R10, RZ ;  /* 0x0000000a00077219 */ /* 0x000fe200000006ff */
[----:B------:R2:W-:Y:S04]  /*35d0*/  STS [UR6+0x100], R9 ;  /* 0x00010009ff007988 */ /* 0x0005e80008000806 */
[----:B------:R2:W-:Y:S04]  /*35e0*/  STAS [R4.64], R10 ;  /* 0x0000000a04007dbd */ /* 0x0005e8000c0008ff */
[----:B------:R2:W-:Y:S04]  /*35f0*/  ATOMS.OR RZ, [UR5+0x14], R8 ;  /* 0x00001408ffff798c */ /* 0x0005e8000b000005 */
[----:B------:R2:W-:Y:S04]  /*3600*/  ATOMS.OR RZ, [UR5+0x18], R7 ;  /* 0x00001807ffff798c */ /* 0x0005e8000b000005 */
[----:B------:R2:W-:Y:S02]  /*3610*/  ATOMS.XOR RZ, [UR5+0x10], R0 ;  /* 0x00001000ffff798c */ /* 0x0005e4000b800005 */
.L_x_60:
[----:B-1----:R-:W-:Y:S05]  /*3620*/  BSYNC B0 ;  /* 0x0000000000007941 */ /* 0x002fea0003800000 */
.L_x_59:
[----:B------:R-:W-:Y:S05]  /*3630*/  BRA.U UP1, `(.L_x_65) ;  /* 0x00000001016c7547 */ /* 0x000fea000b800000 */
[----:B------:R-:W-:-:S03]  /*3640*/  UMOV UR4, 0xffffffff ;  /* 0xffffffff00047882 */ /* 0x000fc60000000000 */
[----:B------:R-:W-:Y:S05]  /*3650*/  BRA.DIV UR4, `(.L_x_66) ;  /* 0x0000009204907947 */ /* 0x000fea000b800000 */
[----:B------:R-:W-:-:S13]  /*3660*/  ELECT P6, URZ, PT ;  /* 0x0000000000ff782f */ /* 0x000fda00038c0000 */
.L_x_198:
[----:B------:R-:W-:Y:S05]  /*3670*/  @!P6 BRA `(.L_x_65) ;  /* 0x00000000005ce947 */ /* 0x000fea0003800000 */
[----:B--2---:R-:W2:Y:S02]  /*3680*/  LDS R4, [UR5+0x10] ;  /* 0x00001005ff047984 */ /* 0x004ea40008000800 */
[----:B--2---:R-:W-:-:S04]  /*3690*/  SHF.L.U32 R4, R4, 0x1f, RZ ;  /* 0x0000001f04047819 */ /* 0x004fc800000006ff */
[----:B------:R-:W2:Y:S02]  /*36a0*/  SYNCS.PHASECHK.TRANS64.TRYWAIT P0, [UR5+0x8], R4 ;  /* 0x00000804ff0075a7 */ /* 0x000ea40008001105 */
[----:B--2---:R-:W-:Y:S05]  /*36b0*/  @P0 BRA `(.L_x_67) ;  /* 0x0000000000080947 */ /* 0x004fea0003800000 */
[----:B------:R-:W2:Y:S02]  /*36c0*/  SYNCS.PHASECHK.TRANS64.TRYWAIT P0, [UR5+0x8], R4 ;  /* 0x00000804ff0075a7 */ /* 0x000ea40008001105 */
[----:B--2---:R-:W-:Y:S05]  /*36d0*/  @!P0 BRA `(.L_x_68) ;  /* 0x0000009000908947 */ /* 0x004fea0003800000 */
.L_x_67:
[----:B------:R-:W3:Y:S01]  /*36e0*/  LDS R6, [UR6+0x100] ;  /* 0x00010006ff067984 */ /* 0x000ee20008000800 */
[----:B--2---:R-:W-:Y:S02]  /*36f0*/  HFMA2 R0, -RZ, RZ, 0, 5.9604644775390625e-08 ;  /* 0x00000001ff007431 */ /* 0x004fe400000001ff */
[----:B------:R-:W-:Y:S01]  /*3700*/  IMAD.MOV.U32 R4, RZ, RZ, 0xffff ;  /* 0x0000ffffff047424 */ /* 0x000fe200078e00ff */
[----:B------:R-:W-:Y:S01]  /*3710*/  UPRMT UR4, UR68, 0x654, UR7 ;  /* 0x0000065444047896 */ /* 0x000fe20008000007 */
[----:B---3--:R-:W-:-:S03]  /*3720*/  IMAD.SHL.U32 R5, R6, 0x20, RZ ;  /* 0x0000002006057824 */ /* 0x008fc600078e00ff */
[-C--:B------:R-:W-:Y:S02]  /*3730*/  SHF.L.U32 R4, R4, R6.reuse, RZ ;  /* 0x0000000604047219 */ /* 0x080fe400000006ff */
[----:B------:R-:W-:Y:S01]  /*3740*/  SHF.L.U32 R6, R0, R6, RZ ;  /* 0x0000000600067219 */ /* 0x000fe200000006ff */
[----:B------:R3:W-:Y:S04]  /*3750*/  STS [UR6+0x100], R5 ;  /* 0x00010005ff007988 */ /* 0x0007e80008000806 */
[----:B------:R3:W-:Y:S04]  /*3760*/  ATOMS.OR RZ, [UR5+0x14], R4 ;  /* 0x00001404ffff798c */ /* 0x0007e8000b000005 */
[----:B------:R3:W-:Y:S01]  /*3770*/  ATOMS.OR RZ, [UR5+0x18], R6 ;  /* 0x00001806ffff798c */ /* 0x0007e2000b000005 */
[----:B------:R-:W-:Y:S03]  /*3780*/  SYNCS.ARRIVE.TRANS64.RED.A1T0 RZ, [UR4], RZ ;  /* 0x000000ffffff79a7 */ /* 0x000fe60008100404 */
[----:B------:R3:W-:Y:S01]  /*3790*/  ATOMS.XOR RZ, [UR5+0x10], R0 ;  /* 0x00001000ffff798c */ /* 0x0007e2000b800005 */
[----:B------:R-:W-:Y:S05]  /*37a0*/  BRA `(.L_x_65) ;  /* 0x0000000000107947 */ /* 0x000fea0003800000 */
.L_x_58:
[----:B------:R-:W-:Y:S02]  /*37b0*/  MOV R0, 0xffffffff ;  /* 0xffffffff00007802 */ /* 0x000fe40000000f00 */
[----:B------:R-:W-:-:S03]  /*37c0*/  MOV R4, 0x37f0 ;  /* 0x000037f000047802 */ /* 0x000fc60000000f00 */
[----:B------:R2:W-:Y:S04]  /*37d0*/  STS [UR6+0x100], R0 ;  /* 0x00010000ff007988 */ /* 0x0005e80008000806 */
[----:B-12--5:R-:W-:Y:S05]  /*37e0*/  CALL.REL.NOINC `($__internal_1_$__cuda_sm10x_tcgen05_guardrail_trap_phase_invalid_during_alloc) ;  /* 0x0000009800e47944 */ /* 0x026fea0003c00000 */
.L_x_65:
[----:B------:R-:W-:Y:S05]  /*37f0*/  WARPSYNC.ALL ;  /* 0x0000000000007948 */ /* 0x000fea0003800000 */
[----:B------:R-:W4:Y:S01]  /*3800*/  S2UR UR4, SR_CgaCtaId ;  /* 0x00000000000479c3 */ /* 0x000f220000008800 */
[----:B------:R-:W-:Y:S01]  /*3810*/  UMOV UR41, 0x400 ;  /* 0x0000040000297882 */ /* 0x000fe20000000000 */
[----:B------:R-:W-:-:S06]  /*3820*/  NOP ;  /* 0x0000000000007918 */ /* 0x000fcc0000000000 */
[----:B------:R-:W-:Y:S06]  /*3830*/  BAR.ARV 0x6, 0xa0 ;  /* 0x0182800000007b1d */ /* 0x000fec0000002000 */
[----:B------:R-:W1:Y:S01]  /*3840*/  LDCU UR6, c[0x0][0x38c] ;  /* 0x00007180ff0677ac */ /* 0x000e620008000800 */
[----:B------:R-:W-:Y:S01]  /*3850*/  LOP3.LUT R3, R3, 0xffff, RZ, 0xc0, !PT ;  /* 0x0000ffff03037812 */ /* 0x000fe200078ec0ff */
[----:B--2---:R-:W-:Y:S01]  /*3860*/  IMAD.MOV.U32 R9, RZ, RZ, 0x1 ;  /* 0x00000001ff097424 */ /* 0x004fe200078e00ff */
[----:B------:R-:W-:Y:S01]  /*3870*/  LOP3.LUT R2, R2, 0xffff, RZ, 0xc0, !PT ;  /* 0x0000ffff02027812 */ /* 0x000fe200078ec0ff */
[----:B------:R-:W-:Y:S01]  /*3880*/  IMAD.MOV.U32 R8, RZ, RZ, RZ ;  /* 0x000000ffff087224 */ /* 0x000fe200078e00ff */
[----:B------:R-:W-:Y:S01]  /*3890*/  R2UR UR43, R3 ;  /* 0x00000000032b72ca */ /* 0x000fe200000e0000 */
[----:B------:R-:W-:Y:S01]  /*38a0*/  UMOV UR47, URZ ;  /* 0x000000ff002f7c82 */ /* 0x000fe20008000000 */
[----:B------:R-:W-:-:S02]  /*38b0*/  R2UR UR65, R2 ;  /* 0x00000000024172ca */ /* 0x000fc400000e0000 */
[----:B------:R-:W-:Y:S01]  /*38c0*/  CS2R R2, SRZ ;  /* 0x0000000000027805 */ /* 0x000fe2000001ff00 */
[----:B------:R-:W-:Y:S01]  /*38d0*/  UMOV UR38, URZ ;  /* 0x000000ff00267c82 */ /* 0x000fe20008000000 */
[----:B----4-:R-:W-:Y:S01]  /*38e0*/  ULEA UR41, UR4, UR41, 0x18 ;  /* 0x0000002904297291 */ /* 0x010fe2000f8ec0ff */
[----:B------:R-:W-:Y:S01]  /*38f0*/  UMOV UR37, URZ ;  /* 0x000000ff00257c82 */ /* 0x000fe20008000000 */
[----:B------:R-:W-:Y:S02]  /*3900*/  UISETP.NE.AND UP3, UPT, UR69, URZ, UPT ;  /* 0x000000ff4500728c */ /* 0x000fe4000bf65270 */
[----:B------:R-:W-:Y:S02]  /*3910*/  UIADD3 UR5, UPT, UPT, UR41, 0x10800, URZ ;  /* 0x0001080029057890 */ /* 0x000fe4000fffe0ff */
[----:B------:R-:W-:-:S03]  /*3920*/  UIADD3 UR4, UPT, UPT, UR41, 0x20800, URZ ;  /* 0x0002080029047890 */ /* 0x000fc6000fffe0ff */
[----:B---3--:R-:W2:Y:S01]  /*3930*/  LDS R0, [UR41+0x100] ;  /* 0x00010029ff007984 */ /* 0x008ea20008000800 */
[----:B-1----:R-:W-:Y:S02]  /*3940*/  UIADD3 UR6, UPT, UPT, UR6, 0x3f, URZ ;  /* 0x0000003f06067890 */ /* 0x002fe4000fffe0ff */
[----:B------:R-:W-:Y:S02]  /*3950*/  USHF.R.U32.HI UR5, URZ, 0x4, UR5 ;  /* 0x00000004ff057899 */ /* 0x000fe40008011605 */
[----:B------:R-:W-:Y:S02]  /*3960*/  USHF.R.S32.HI UR64, URZ, 0x1f, UR6 ;  /* 0x0000001fff407899 */ /* 0x000fe40008011406 */
[----:B------:R-:W-:Y:S02]  /*3970*/  USHF.R.U32.HI UR4, URZ, 0x4, UR4 ;  /* 0x00000004ff047899 */ /* 0x000fe40008011604 */
[----:B------:R-:W-:Y:S02]  /*3980*/  ULEA.HI UR64, UR64, UR6, URZ, 0x6 ;  /* 0x0000000640407291 */ /* 0x000fe4000f8f30ff */
[----:B------:R-:W-:-:S02]  /*3990*/  ULOP3.LUT UR5, UR5, 0x3fff, URZ, 0xc0, !UPT ;  /* 0x00003fff05057892 */ /* 0x000fc4000f8ec0ff */
[----:B------:R-:W-:Y:S02]  /*39a0*/  USHF.R.S32.HI UR64, URZ, 0x6, UR64 ;  /* 0x00000006ff407899 */ /* 0x000fe40008011440 */
[----:B------:R-:W-:Y:S02]  /*39b0*/  ULOP3.LUT UR45, UR4, 0x3fff, URZ, 0xc0, !UPT ;  /* 0x00003fff042d7892 */ /* 0x000fe4000f8ec0ff */
[----:B------:R-:W-:Y:S01]  /*39c0*/  UISETP.LT.AND UP0, UPT, UR64, 0x1, UPT ;  /* 0x000000014000788c */ /* 0x000fe2000bf01270 */
[----:B------:R-:W-:Y:S01]  /*39d0*/  UMOV UR62, 0x0 ;  /* 0x00000000003e7882 */ /* 0x000fe20000000000 */
        /* <DEDUP_REMOVED lines=9> */
[----:B------:R-:W-:-:S02]  /*3a70*/  ULOP3.LUT UR44, UR5, 0x10000, URZ, 0xfc, !UPT ;  /* 0x00010000052c7892 */ /* 0x000fc4000f8efcff */
[----:B------:R-:W-:Y:S02]  /*3a80*/  ULOP3.LUT UR45, UR45, 0x10000, URZ, 0xfc, !UPT ;  /* 0x000100002d2d7892 */ /* 0x000fe4000f8efcff */
[----:B------:R-:W-:Y:S01]  /*3a90*/  USEL UR66, UR64, 0x1, !UP0 ;  /* 0x0000000140427887 */ /* 0x000fe2000c000000 */
[----:B------:R-:W-:Y:S01]  /*3aa0*/  UMOV UR52, 0x0 ;  /* 0x0000000000347882 */ /* 0x000fe20000000000 */
[----:B------:R-:W-:Y:S01]  /*3ab0*/  UMOV UR53, 0x10400910 ;  /* 0x1040091000357882 */ /* 0x000fe20000000000 */
[----:B------:R-:W-:Y:S01]  /*3ac0*/  UMOV UR50, 0x0 ;  /* 0x0000000000327882 */ /* 0x000fe20000000000 */
[----:B------:R-:W-:Y:S01]  /*3ad0*/  UMOV UR51, 0x10400910 ;  /* 0x1040091000337882 */ /* 0x000fe20000000000 */
[----:B------:R-:W-:Y:S01]  /*3ae0*/  UMOV UR48, 0x0 ;  /* 0x0000000000307882 */ /* 0x000fe20000000000 */
[----:B--2---:R-:W-:Y:S01]  /*3af0*/  R2UR UR67, R0 ;  /* 0x00000000004372ca */ /* 0x004fe200000e0000 */
[----:B------:R-:W-:-:S14]  /*3b00*/  UMOV UR49, 0x10400910 ;  /* 0x1040091000317882 */ /* 0x000fdc0000000000 */
.L_x_76:
[C---:B------:R-:W-:Y:S02]  /*3b10*/  LEA R0, R8.reuse, UR41, 0x3 ;  /* 0x0000002908007c11 */ /* 0x040fe4000f8e18ff */
[----:B------:R-:W-:Y:S02]  /*3b20*/  SHF.L.U32 R4, R3, 0x1f, RZ ;  /* 0x0000001f03047819 */ /* 0x000fe400000006ff */
[----:B------:R-:W-:Y:S02]  /*3b30*/  LEA R5, R8, UR41, 0x4 ;  /* 0x0000002908057c11 */ /* 0x000fe4000f8e20ff */
[----:B------:R-:W1:Y:S02]  /*3b40*/  SYNCS.PHASECHK.TRANS64.TRYWAIT P0, [R0+URZ+0x70], R4 ;  /* 0x00007004000075a7 */ /* 0x000e6400080011ff */
[----:B-1-3--:R-:W-:Y:S05]  /*3b50*/  @!P0 BRA `(.L_x_69) ;  /* 0x0000008c00888947 */ /* 0x00afea0003800000 */
.L_x_199:
[----:B-1----:R-:W1:Y:S01]  /*3b60*/  LDS.128 R4, [R5+0xe0] ;  /* 0x0000e00005047984 */ /* 0x002e620000000c00 */
[----:B------:R-:W-:Y:S02]  /*3b70*/  VIADD R0, R0, 0x80 ;  /* 0x0000008000007836 */ /* 0x000fe40000000000 */
[----:B------:R-:W-:Y:S01]  /*3b80*/  VIADD R8, R8, 0x1 ;  /* 0x0000000108087836 */ /* 0x000fe20000000000 */
[----:B------:R-:W-:Y:S01]  /*3b90*/  @!PT LDS RZ, [RZ] ;  /* 0x00000000fffff984 */ /* 0x000fe20000000800 */
[----:B------:R-:W-:Y:S01]  /*3ba0*/  @!PT LDS RZ, [RZ] ;  /* 0x00000000fffff984 */ /* 0x000fe20000000800 */
[----:B------:R-:W-:Y:S01]  /*3bb0*/  @!PT LDS RZ, [RZ] ;  /* 0x00000000fffff984 */ /* 0x000fe20000000800 */
[----:B------:R-:W-:Y:S01]  /*3bc0*/  @!PT LDS RZ, [RZ] ;  /* 0x00000000fffff984 */ /* 0x000fe20000000800 */
[----:B------:R2:W-:Y:S06]  /*3bd0*/  MEMBAR.ALL.CTA ;  /* 0x0000000000007992 */ /* 0x0005ec0000008000 */
[----:B--2---:R-:W2:Y:S01]  /*3be0*/  FENCE.VIEW.ASYNC.S ;  /* 0x00000000000073c6 */ /* 0x004ea20000000000 */
[----:B------:R-:W-:-:S04]  /*3bf0*/  PRMT R0, RZ, 0x654, R0 ;  /* 0x00000654ff007816 */ /* 0x000fc80000000000 */
[----:B--2---:R2:W-:Y:S01]  /*3c00*/  SYNCS.ARRIVE.TRANS64.RED.A1T0 RZ, [R0+URZ], RZ ;  /* 0x000000ff00ff79a7 */ /* 0x0045e200081004ff */
[----:B-1----:R-:W-:Y:S01]  /*3c10*/  LOP3.LUT P1, RZ, R6, 0x1, RZ, 0xc0, !PT ;  /* 0x0000000106ff7812 */ /* 0x002fe2000782c0ff */
[----:B--2---:R-:W-:-:S12]  /*3c20*/  BRA.U UP3, `(.L_x_70) ;  /* 0x0000000503587547 */ /* 0x004fd8000b800000 */
[----:B------:R-:W1:Y:S01]  /*3c30*/  LDCU UR4, c[0x0][0x38c] ;  /* 0x00007180ff0477ac */ /* 0x000e620008000800 */
[----:B------:R-:W-:Y:S02]  /*3c40*/  PLOP3.LUT P2, PT, PT, PT, PT, 0x80, 0x8 ;  /* 0x000000000008781c */ /* 0x000fe40003f4f070 */
[----:B------:R-:W-:Y:S01]  /*3c50*/  SHF.L.U32 R4, R9, 0x1f, RZ ;  /* 0x0000001f09047819 */ /* 0x000fe200000006ff */
[----:B------:R-:W-:Y:S02]  /*3c60*/  ULEA UR46, UR47, UR41, 0x3 ;  /* 0x000000292f2e7291 */ /* 0x000fe4000f8e18ff */
[----:B------:R-:W-:Y:S02]  /*3c70*/  ULEA UR36, UR47, UR67, 0x8 ;  /* 0x000000432f247291 */ /* 0x000fe4000f8e40ff */
[----:B-1----:R-:W-:-:S06]  /*3c80*/  UISETP.GE.AND UP0, UPT, UR4, 0x1, UPT ;  /* 0x000000010400788c */ /* 0x002fcc000bf06270 */
[----:B------:R-:W-:-:S05]  /*3c90*/  PLOP3.LUT P0, PT, PT, PT, UP0, 0x80, 0x8 ;  /* 0x000000000008781c */ /* 0x000fca0003f0f008 */
[----:B------:R-:W-:-:S08]  /*3ca0*/  @UP0 ULEA UR4, UR38, UR41, 0x3 ;  /* 0x0000002926040291 */ /* 0x000fd0000f8e18ff */
[----:B------:R-:W-:-:S04]  /*3cb0*/  @P0 SHF.L.U32 R0, R2, 0x1f, RZ ;  /* 0x0000001f02000819 */ /* 0x000fc800000006ff */
[----:B------:R1:W2:Y:S01]  /*3cc0*/  @P0 SYNCS.PHASECHK.TRANS64.TRYWAIT P2, [UR4], R0 ;  /* 0x00000000ff0005a7 */ /* 0x0002a20008041104 */
[----:B------:R-:W3:Y:S02]  /*3cd0*/  SYNCS.PHASECHK.TRANS64.TRYWAIT P0, [UR46+0xa0], R4 ;  /* 0x0000a004ff0075a7 */ /* 0x000ee4000800112e */
[----:B-123--:R-:W-:Y:S05]  /*3ce0*/  @!P0 BRA `(.L_x_71) ;  /* 0x0000008c00388947 */ /* 0x00efea0003800000 */
.L_x_201:
[----:B------:R-:W-:Y:S01]  /*3cf0*/  UMOV UR42, UR37 ;  /* 0x00000025002a7c82 */ /* 0x000fe20008000000 */
[----:B------:R-:W-:Y:S05]  /*3d00*/  BRA.U !UP0, `(.L_x_72) ;  /* 0x0000000508107547 */ /* 0x000fea000b800000 */
[----:B------:R-:W-:Y:S02]  /*3d10*/  UIADD3 UR42, UPT, UPT, UR66, UR37, URZ ;  /* 0x00000025422a7290 */ /* 0x000fe4000fffe0ff */
[----:B------:R-:W-:Y:S01]  /*3d20*/  UPLOP3.LUT UP2, UPT, UPT, UPT, UPT, 0x40, 0x4 ;  /* 0x000000000004789c */ /* 0x000fe20003f4e870 */
[----:B------:R-:W-:Y:S01]  /*3d30*/  UMOV UR39, UR64 ;  /* 0x0000004000277c82 */ /* 0x000fe20008000000 */
[----:B------:R-:W-:-:S09]  /*3d40*/  UMOV UR5, UR38 ;  /* 0x0000002600057c82 */ /* 0x000fd20008000000 */
.L_x_75:
[----:B------:R-:W-:Y:S01]  /*3d50*/  ULEA UR7, UR5, UR41, 0x3 ;  /* 0x0000002905077291 */ /* 0x000fe2000f8e18ff */
[----:B--23--:R-:W-:Y:S11]  /*3d60*/  @P2 BRA `(.L_x_73) ;  /* 0x00000000000c2947 */ /* 0x00cff60003800000 */
[----:B-1----:R-:W-:Y:S04]  /*3d70*/  SHF.L.U32 R4, R2, 0x1f, RZ ;  /* 0x0000001f02047819 */ /* 0x002fe800000006ff */
[----:B------:R-:W1:Y:S02]  /*3d80*/  SYNCS.PHASECHK.TRANS64.TRYWAIT P0, [UR7], R4 ;  /* 0x00000004ff0075a7 */ /* 0x000e640008001107 */
[----:B-1----:R-:W-:Y:S05]  /*3d90*/  @!P0 BRA `(.L_x_74) ;  /* 0x0000008c00248947 */ /* 0x002fea0003800000 */
.L_x_73:
[----:B------:R-:W-:Y:S01]  /*3da0*/  UISETP.NE.AND UP0, UPT, UR39, 0x1, UPT ;  /* 0x000000012700788c */ /* 0x000fe2000bf05270 */
[----:B------:R-:W-:Y:S01]  /*3db0*/  PLOP3.LUT P2, PT, PT, PT, PT, 0x80, 0x8 ;  /* 0x000000000008781c */ /* 0x000fe20003f4f070 */
[----:B------:R-:W-:Y:S02]  /*3dc0*/  UIADD3 UR4, UPT, UPT, UR5, 0x1, URZ ;  /* 0x0000000105047890 */ /* 0x000fe4000fffe0ff */
[----:B------:R-:W-:Y:S02]  /*3dd0*/  UIADD3 UR40, UPT, UPT, UR7, 0x10, URZ ;  /* 0x0000001007287890 */ /* 0x000fe4000fffe0ff */
[----:B------:R-:W-:Y:S01]  /*3de0*/  UISETP.NE.AND UP1, UPT, UR4, 0x2, UPT ;  /* 0x000000020400788c */ /* 0x000fe2000bf25270 */
[----:B------:R-:W-:Y:S01]  /*3df0*/  PLOP3.LUT P0, PT, PT, PT, UP0, 0x80, 0x8 ;  /* 0x000000000008781c */ /* 0x000fe20003f0f008 */
[----:B------:R-:W-:Y:S02]  /*3e00*/  UIADD3 UR37, UPT, UPT, UR37, 0x1, URZ ;  /* 0x0000000125257890 */ /* 0x000fe4000fffe0ff */
[----:B------:R-:W-:Y:S02]  /*3e10*/  USEL UR6, URZ, 0x1, UP1 ;  /* 0x00000001ff067887 */ /* 0x000fe40008800000 */
[----:B------:R-:W-:Y:S02]  /*3e20*/  USEL UR38, UR4, URZ, UP1 ;  /* 0x000000ff04267287 */ /* 0x000fe40008800000 */
[----:B------:R-:W-:Y:S02]  /*3e30*/  UIADD3 UR39, UPT, UPT, UR39, -0x1, URZ ;  /* 0xffffffff27277890 */ /* 0x000fe4000fffe0ff */
[----:B------:R-:W-:Y:S01]  /*3e40*/  @UP0 ULEA UR4, UR38, UR41, 0x3 ;  /* 0x0000002926040291 */ /* 0x000fe2000f8e18ff */
[----:B------:R-:W-:Y:S01]  /*3e50*/  LOP3.LUT R2, R2, UR6, RZ, 0x3c, !PT ;  /* 0x0000000602027c12 */ /* 0x000fe2000f8e3cff */
[----:B------:R-:W-:Y:S02]  /*3e60*/  ULEA UR6, UR5, UR45, 0xb ;  /* 0x0000002d05067291 */ /* 0x000fe4000f8e58ff */
[----:B------:R-:W-:Y:S01]  /*3e70*/  UISETP.NE.AND UP0, UPT, UR37, UR42, UPT ;  /* 0x0000002a2500728c */ /* 0x000fe2000bf05270 */
[----:B-1----:R-:W-:Y:S01]  /*3e80*/  @P0 SHF.L.U32 R0, R2, 0x1f, RZ ;  /* 0x0000001f02000819 */ /* 0x002fe200000006ff */
[----:B------:R-:W-:Y:S02]  /*3e90*/  UIADD3 UR34, UPT, UPT, UR6, 0x2, URZ ;  /* 0x0000000206227890 */ /* 0x000fe4000fffe0ff */
[----:B------:R-:W-:Y:S01]  /*3ea0*/  UIADD3 UR30, UPT, UPT, UR6, 0x4, URZ ;  /* 0x00000004061e7890 */ /* 0x000fe2000fffe0ff */
[----:B------:R2:W3:Y:S01]  /*3eb0*/  @P0 SYNCS.PHASECHK.TRANS64.TRYWAIT P2, [UR4], R0 ;  /* 0x00000000ff0005a7 */ /* 0x0004e20008041104 */
[----:B------:R-:W-:Y:S02]  /*3ec0*/  ULEA UR4, UR5, UR44, 0xb ;  /* 0x0000002c05047291 */ /* 0x000fe4000f8e58ff */
[----:B------:R-:W-:Y:S02]  /*3ed0*/  UIADD3 UR26, UPT, UPT, UR6, 0x6, URZ ;  /* 0x00000006061a7890 */ /* 0x000fe4000fffe0ff */
        /* <DEDUP_REMOVED lines=10> */
[----:B------:R-:W-:Y:S01]  /*3f80*/  UIADD3 UR8, UPT, UPT, UR4, 0x406, URZ ;  /* 0x0000040604087890 */ /* 0x000fe2000fffe0ff */
[----:B------:R-:W-:Y:S01]  /*3f90*/  UMOV UR7, 0x40004040 ;  /* 0x4000404000077882 */ /* 0x000fe20000000000 */
[----:B------:R-:W-:Y:S01]  /*3fa0*/  UMOV UR5, 0x40004040 ;  /* 0x4000404000057882 */ /* 0x000fe20000000000 */
[----:B------:R-:W-:Y:S01]  /*3fb0*/  UMOV UR35, 0x40004040 ;  /* 0x4000404000237882 */ /* 0x000fe20000000000 */
[----:B------:R1:W-:Y:S01]  /*3fc0*/  UTCHMMA.2CTA gdesc[UR4], gdesc[UR6], tmem[UR36], tmem[UR62], idesc[UR63], UP2 ;  /* 0x00ff3e06040075ea */ /* 0x0003e20009200024 */
[----:B------:R-:W-:Y:S01]  /*3fd0*/  UPLOP3.LUT UP2, UPT, UPT, UPT, UPT, 0x80, 0x8 ;  /* 0x000000000008789c */ /* 0x000fe20003f4f070 */
[----:B------:R-:W-:Y:S01]  /*3fe0*/  UMOV UR33, 0x40004040 ;  /* 0x4000404000217882 */ /* 0x000fe20000000000 */
[----:B------:R-:W-:Y:S01]  /*3ff0*/  UMOV UR31, 0x40004040 ;  /* 0x40004040001f7882 */ /* 0x000fe20000000000 */
[----:B------:R2:W-:Y:S01]  /*4000*/  UTCHMMA.2CTA gdesc[UR32], gdesc[UR34], tmem[UR36], tmem[UR60], idesc[UR61], UPT ;  /* 0x00ff3c22200075ea */ /* 0x0005e2000ba00024 */
        /* <DEDUP_REMOVED lines=14> */
[----:B------:R-:W-:Y:S01]  /*40f0*/  UMOV UR9, 0x40004040 ;  /* 0x4000404000097882 */ /* 0x000fe20000000000 */
[----:B------:R2:W-:Y:S01]  /*4100*/  UTCHMMA.2CTA gdesc[UR12], gdesc[UR14], tmem[UR36], tmem[UR50], idesc[UR51], UPT ;  /* 0x00ff320e0c0075ea */ /* 0x0005e2000ba00024 */
[----:B------:R2:W-:Y:S01]  /*4110*/  UTCHMMA.2CTA gdesc[UR8], gdesc[UR10], tmem[UR36], tmem[UR48], idesc[UR49], UPT ;  /* 0x00ff300a080075ea */ /* 0x0005e2000ba00024 */
[----:B------:R2:W-:Y:S01]  /*4120*/  UTCBAR.2CTA.MULTICAST [UR40], URZ, UR43 ;  /* 0x000000ff280073e9 */ /* 0x0005e2000820082b */
[----:B-1----:R-:W-:Y:S01]  /*4130*/  UMOV UR5, UR38 ;  /* 0x0000002600057c82 */ /* 0x002fe20008000000 */
[----:B------:R-:W-:Y:S05]  /*4140*/  BRA.U UP0, `(.L_x_75) ;  /* 0xfffffffd00007547 */ /* 0x000fea000b83ffff */
.L_x_72:
[----:B------:R-:W-:Y:S01]  /*4150*/  UIADD3 UR4, UPT, UPT, UR46, 0x90, URZ ;  /* 0x000000902e047890 */ /* 0x000fe2000fffe0ff */
[----:B------:R-:W-:-:S08]  /*4160*/  UMOV UR37, UR42 ;  /* 0x0000002a00257c82 */ /* 0x000fd00008000000 */
[----:B------:R4:W-:Y:S01]  /*4170*/  UTCBAR.2CTA.MULTICAST [UR4], URZ, UR65 ;  /* 0x000000ff040073e9 */ /* 0x0009e20008200841 */
[----:B------:R-:W-:Y:S02]  /*4180*/  NOP ;  /* 0x0000000000007918 */ /* 0x000fe40000000000 */
.L_x_70:
[----:B----4-:R-:W-:Y:S01]  /*4190*/  UIADD3 UR4, UPT, UPT, UR47, 0x1, URZ ;  /* 0x000000012f047890 */ /* 0x010fe2000fffe0ff */
[----:B------:R-:W-:-:S03]  /*41a0*/  ISETP.NE.AND P0, PT, R8, 0x2, PT ;  /* 0x000000020800780c */ /* 0x000fc60003f05270 */
[----:B------:R-:W-:Y:S01]  /*41b0*/  UISETP.NE.AND UP0, UPT, UR4, 0x2, UPT ;  /* 0x000000020400788c */ /* 0x000fe2000bf05270 */
[----:B-12---:R-:W-:Y:S02]  /*41c0*/  SEL R0, RZ, 0x1, P0 ;  /* 0x00000001ff007807 */ /* 0x006fe40000000000 */
[----:B------:R-:W-:Y:S01]  /*41d0*/  SEL R8, R8, RZ, P0 ;  /* 0x000000ff08087207 */ /* 0x000fe20000000000 */
[----:B------:R-:W-:Y:S01]  /*41e0*/  USEL UR5, URZ, 0x1, UP0 ;  /* 0x00000001ff057887 */ /* 0x000fe20008000000 */
[----:B------:R-:W-:Y:S01]  /*41f0*/  LOP3.LUT R3, R3, R0, RZ, 0x3c, !PT ;  /* 0x0000000003037212 */ /* 0x000fe200078e3cff */
[----:B------:R-:W-:-:S04]  /*4200*/  USEL UR47, UR4, URZ, UP0 ;  /* 0x000000ff042f7287 */ /* 0x000fc80008000000 */
[----:B------:R-:W-:Y:S01]  /*4210*/  LOP3.LUT R9, R9, UR5, RZ, 0x3c, !PT ;  /* 0x0000000509097c12 */ /* 0x000fe2000f8e3cff */
[----:B------:R-:W-:Y:S07]  /*4220*/  @P1 BRA `(.L_x_76) ;  /* 0xfffffff800381947 */ /* 0x000fee000383ffff */
[----:B------:R-:W1:Y:S01]  /*4230*/  S2UR UR8, SR_CgaCtaId ;  /* 0x00000000000879c3 */ /* 0x000e620000008800 */
[----:B------:R-:W-:Y:S01]  /*4240*/  ELECT P0, URZ, PT ;  /* 0x0000000000ff782f */ /* 0x000fe20003800000 */
[----:B------:R-:W-:Y:S01]  /*4250*/  HFMA2 R0, -RZ, RZ, 0, 5.9604644775390625e-08 ;  /* 0x00000001ff007431 */ /* 0x000fe200000001ff */
[----:B------:R-:W-:-:S05]  /*4260*/  UMOV UR4, 0x40 ;  /* 0x0000004000047882 */ /* 0x000fca0000000000 */
[----:B------:R-:W-:Y:S01]  /*4270*/  UVIRTCOUNT.DEALLOC.SMPOOL 0x80 ;  /* 0x000000800000784c */ /* 0x000fe20000000000 */
[----:B------:R-:W-:Y:S02]  /*4280*/  UISETP.NE.AND UP0, UPT, UR69, URZ, UPT ;  /* 0x000000ff4500728c */ /* 0x000fe4000bf05270 */
[----:B-1----:R-:W-:-:S09]  /*4290*/  ULEA UR8, UR8, UR4, 0x18 ;  /* 0x0000000408087291 */ /* 0x002fd2000f8ec0ff */
[----:B------:R1:W-:Y:S01]  /*42a0*/  @P0 STS.U8 [UR8+0x1c], R0 ;  /* 0x00001c00ff000988 */ /* 0x0003e20008000008 */
[----:B------:R-:W-:Y:S05]  /*42b0*/  BRA.U UP0, `(.L_x_77) ;  /* 0x0000000100587547 */ /* 0x000fea000b800000 */
[----:B------:R-:W-:Y:S01]  /*42c0*/  UIADD3 UR5, UPT, UPT, UR41, 0xa0, URZ ;  /* 0x000000a029057890 */ /* 0x000fe2000fffe0ff */
[----:B------:R-:W-:-:S03]  /*42d0*/  SHF.L.U32 R2, R9, 0x1f, RZ ;  /* 0x0000001f09027819 */ /* 0x000fc600000006ff */
[----:B------:R-:W-:-:S09]  /*42e0*/  ULEA UR4, UR47, UR5, 0x3 ;  /* 0x000000052f047291 */ /* 0x000fd2000f8e18ff */
[----:B------:R-:W2:Y:S02]  /*42f0*/  SYNCS.PHASECHK.TRANS64.TRYWAIT P0, [UR4], R2 ;  /* 0x00000002ff0075a7 */ /* 0x000ea40008001104 */
[----:B--2---:R-:W-:Y:S05]  /*4300*/  @!P0 BRA `(.L_x_78) ;  /* 0x0000008400e08947 */ /* 0x004fea0003800000 */
.L_x_204:
[----:B------:R-:W-:-:S04]  /*4310*/  UIADD3 UR4, UPT, UPT, UR47, 0x1, URZ ;  /* 0x000000012f047890 */ /* 0x000fc8000fffe0ff */
[----:B------:R-:W-:-:S04]  /*4320*/  UISETP.NE.AND UP1, UPT, UR4, 0x2, UPT ;  /* 0x000000020400788c */ /* 0x000fc8000bf25270 */
[----:B------:R-:W-:Y:S02]  /*4330*/  USEL UR6, URZ, 0x1, UP1 ;  /* 0x00000001ff067887 */ /* 0x000fe40008800000 */
[----:B------:R-:W-:-:S04]  /*4340*/  USEL UR4, UR4, URZ, UP1 ;  /* 0x000000ff04047287 */ /* 0x000fc80008800000 */
[----:B------:R-:W-:Y:S01]  /*4350*/  ULEA UR4, UR4, UR5, 0x3 ;  /* 0x0000000504047291 */ /* 0x000fe2000f8e18ff */
[----:B-1----:R-:W-:-:S04]  /*4360*/  LOP3.LUT R2, R9, UR6, RZ, 0x3c, !PT ;  /* 0x0000000609027c12 */ /* 0x002fc8000f8e3cff */
[----:B------:R-:W-:Y:S01]  /*4370*/  SHF.L.U32 R2, R2, 0x1f, RZ ;  /* 0x0000001f02027819 */ /* 0x000fe200000006ff */
[----:B------:R-:W-:-:S04]  /*4380*/  IMAD.U32 R0, RZ, RZ, UR4 ;  /* 0x00000004ff007e24 */ /* 0x000fc8000f8e00ff */
[----:B------:R1:W2:Y:S03]  /*4390*/  SYNCS.PHASECHK.TRANS64.TRYWAIT P0, [R0+URZ], R2 ;  /* 0x00000002000075a7 */ /* 0x0002a600080011ff */
[----:B--2---:R-:W-:Y:S05]  /*43a0*/  @!P0 NANOSLEEP.SYNCS 0x989680 ;  /* 0x009896800000895d */ /* 0x004fea0003900000 */
[----:B------:R-:W2:Y:S02]  /*43b0*/  @!P0 SYNCS.PHASECHK.TRANS64 P0, [R0+URZ], R2 ;  /* 0x00000002000085a7 */ /* 0x000ea400080010ff */
[----:B--2---:R-:W-:Y:S05]  /*43c0*/  @P0 BRA `(.L_x_79) ;  /* 0x0000000000200947 */ /* 0x004fea0003800000 */
.L_x_80:
[----:B--2---:R2:W4:Y:S02]  /*43d0*/  SYNCS.PHASECHK.TRANS64.TRYWAIT P0, [R0+URZ], R2 ;  /* 0x00000002000075a7 */ /* 0x00452400080011ff */
[----:B----4-:R-:W-:Y:S05]  /*43e0*/  @!P0 NANOSLEEP.SYNCS 0x989680 ;  /* 0x009896800000895d */ /* 0x010fea0003900000 */
[----:B------:R-:W4:Y:S02]  /*43f0*/  @!P0 SYNCS.PHASECHK.TRANS64 P0, [R0+URZ], R2 ;  /* 0x00000002000085a7 */ /* 0x000f2400080010ff */
[----:B----4-:R-:W-:Y:S05]  /*4400*/  @!P0 BRA `(.L_x_80) ;  /* 0xfffffffc00f08947 */ /* 0x010fea000383ffff */
[----:B------:R-:W-:Y:S05]  /*4410*/  BRA `(.L_x_79) ;  /* 0x00000000000c7947 */ /* 0x000fea0003800000 */
.L_x_77:
[----:B------:R-:W-:-:S04]  /*4420*/  UIADD3 UR4, UPT, UPT, UR41, 0xd0, URZ ;  /* 0x000000d029047890 */ /* 0x000fc8000fffe0ff */
[----:B------:R-:W-:-:S09]  /*4430*/  UPRMT UR4, UR68, 0x654, UR4 ;  /* 0x0000065444047896 */ /* 0x000fd20008000004 */
[----:B------:R-:W-:Y:S03]  /*4440*/  SYNCS.ARRIVE.TRANS64.RED.A1T0 RZ, [UR4], RZ ;  /* 0x000000ffffff79a7 */ /* 0x000fe60008100404 */
.L_x_79:
[----:B-12---:R-:W-:Y:S01]  /*4450*/  SHF.L.U32 R2, RZ, 0x1f, RZ ;  /* 0x0000001fff027819 */ /* 0x006fe200000006ff */
[----:B------:R-:W-:Y:S01]  /*4460*/  UIADD3 UR4, UPT, UPT, UR41, 0xd0, URZ ;  /* 0x000000d029047890 */ /* 0x000fe2000fffe0ff */
[----:B------:R-:W-:Y:S02]  /*4470*/  PLOP3.LUT P0, PT, PT, PT, UP0, 0x80, 0x8 ;  /* 0x000000000008781c */ /* 0x000fe40003f0f008 */
[----:B------:R-:W1:Y:S02]  /*4480*/  SYNCS.PHASECHK.TRANS64.TRYWAIT P1, [UR41+0xd0], R2 ;  /* 0x0000d002ff0075a7 */ /* 0x000e640008021129 */
[----:B-1----:R-:W-:Y:S09]  /*4490*/  @!P1 BRA `(.L_x_81) ;  /* 0x0000008400949947 */ /* 0x002ff20003800000 */
.L_x_206:
[----:B------:R-:W-:Y:S01]  /*44a0*/  @!UP0 UPRMT UR4, UR68, 0x654, UR4 ;  /* 0x0000065444048896 */ /* 0x000fe20008000004 */
[----:B------:R-:W-:Y:S01]  /*44b0*/  UMOV UR5, 0xffff ;  /* 0x0000ffff00057882 */ /* 0x000fe20000000000 */
[----:B------:R-:W-:-:S07]  /*44c0*/  UMOV UR6, 0x1 ;  /* 0x0000000100067882 */ /* 0x000fce0000000000 */
[----:B------:R-:W-:Y:S01]  /*44d0*/  @!P0 SYNCS.ARRIVE.TRANS64.RED.A1T0 RZ, [UR4], RZ ;  /* 0x000000ffffff89a7 */ /* 0x000fe20008100404 */
[----:B------:R-:W-:Y:S01]  /*44e0*/  NOP ;  /* 0x0000000000007918 */ /* 0x000fe20000000000 */
[----:B-1----:R-:W1:Y:S01]  /*44f0*/  LDS R0, [UR8+0x14] ;  /* 0x00001408ff007984 */ /* 0x002e620008000800 */
[----:B------:R-:W-:-:S04]  /*4500*/  ULOP3.LUT UR4, UR67, 0xffff, URZ, 0xc0, !UPT ;  /* 0x0000ffff43047892 */ /* 0x000fc8000f8ec0ff */
[----:B------:R-:W-:-:S04]  /*4510*/  USHF.R.U32.HI UR4, URZ, 0x5, UR4 ;  /* 0x00000005ff047899 */ /* 0x000fc80008011604 */
[----:B------:R-:W-:Y:S02]  /*4520*/  USHF.L.U32 UR5, UR5, UR4, URZ ;  /* 0x0000000405057299 */ /* 0x000fe400080006ff */
[----:B------:R-:W-:-:S04]  /*4530*/  USHF.L.U32 UR4, UR6, UR4, URZ ;  /* 0x0000000406047299 */ /* 0x000fc800080006ff */
[----:B-1----:R-:W-:-:S04]  /*4540*/  LOP3.LUT R0, R0, UR5, RZ, 0xc0, !PT ;  /* 0x0000000500007c12 */ /* 0x002fc8000f8ec0ff */
[----:B------:R-:W-:-:S13]  /*4550*/  ISETP.NE.AND P0, PT, R0, UR5, PT ;  /* 0x0000000500007c0c */ /* 0x000fda000bf05270 */
[----:B------:R-:W-:Y:S05]  /*4560*/  @P0 BRA `(.L_x_82) ;  /* 0x0000000000580947 */ /* 0x000fea0003800000 */
[----:B------:R-:W1:Y:S02]  /*4570*/  LDS R0, [UR8+0x18] ;  /* 0x00001808ff007984 */ /* 0x000e640008000800 */
[----:B-1----:R-:W-:-:S04]  /*4580*/  LOP3.LUT R0, R0, UR4, RZ, 0xc0, !PT ;  /* 0x0000000400007c12 */ /* 0x002fc8000f8ec0ff */
[----:B------:R-:W-:-:S13]  /*4590*/  ISETP.NE.AND P0, PT, R0, UR4, PT ;  /* 0x0000000400007c0c */ /* 0x000fda000bf05270 */
[----:B------:R-:W-:Y:S05]  /*45a0*/  @P0 BRA `(.L_x_83) ;  /* 0x00000000003c0947 */ /* 0x000fea0003800000 */
[----:B------:R-:W1:Y:S01]  /*45b0*/  S2R R2, SR_LANEID ;  /* 0x0000000000027919 */ /* 0x000e620000000000 */
[----:B------:R-:W-:-:S06]  /*45c0*/  ULOP3.LUT UR5, URZ, UR5, URZ, 0x33, !UPT ;  /* 0x00000005ff057292 */ /* 0x000fcc000f8e33ff */
[----:B------:R-:W-:-:S04]  /*45d0*/  IMAD.U32 R0, RZ, RZ, UR5 ;  /* 0x00000005ff007e24 */ /* 0x000fc8000f8e00ff */
[----:B------:R2:W4:Y:S02]  /*45e0*/  REDUX UR7, R0 ;  /* 0x00000000000773c4 */ /* 0x0005240000000000 */
[----:B------:R1:W-:Y:S01]  /*45f0*/  UTCATOMSWS.AND URZ, UR5 ;  /* 0x0000000500ff79e3 */ /* 0x0003e20008000000 */
[----:B--2---:R-:W-:Y:S01]  /*4600*/  LOP3.LUT R0, RZ, UR4, RZ, 0x33, !PT ;  /* 0x00000004ff007c12 */ /* 0x004fe2000f8e33ff */
[----:B------:R-:W-:Y:S02]  /*4610*/  VOTEU.ANY UR4, UPT, PT ;  /* 0x0000000000047886 */ /* 0x000fe400038e0100 */
[----:B------:R-:W-:Y:S02]  /*4620*/  UFLO.U32 UR4, UR4 ;  /* 0x00000004000472bd */ /* 0x000fe400080e0000 */
[----:B------:R-:W2:Y:S04]  /*4630*/  REDUX UR6, R0 ;  /* 0x00000000000673c4 */ /* 0x000ea80000000000 */
[----:B-1----:R-:W-:-:S02]  /*4640*/  ISETP.EQ.U32.AND P0, PT, R2, UR4, PT ;  /* 0x0000000402007c0c */ /* 0x002fc4000bf02070 */
[----:B----4-:R-:W-:-:S11]  /*4650*/  MOV R2, UR7 ;  /* 0x0000000700027c02 */ /* 0x010fd60008000f00 */
[----:B------:R1:W-:Y:S01]  /*4660*/  @P0 ATOMS.AND RZ, [UR8+0x14], R2 ;  /* 0x00001402ffff098c */ /* 0x0003e2000a800008 */
[----:B--2---:R-:W-:-:S05]  /*4670*/  IMAD.U32 R0, RZ, RZ, UR6 ;  /* 0x00000006ff007e24 */ /* 0x004fca000f8e00ff */
[----:B------:R1:W-:Y:S01]  /*4680*/  @P0 ATOMS.AND RZ, [UR8+0x18], R0 ;  /* 0x00001800ffff098c */ /* 0x0003e2000a800008 */
[----:B------:R-:W-:Y:S05]  /*4690*/  BRA `(.L_x_84) ;  /* 0x0000000000147947 */ /* 0x000fea0003800000 */
.L_x_83:
[----:B------:R-:W-:Y:S02]  /*46a0*/  MOV R2, 0x46c0 ;  /* 0x000046c000027802 */ /* 0x000fe40000000f00 */
[----:B---3-5:R-:W-:Y:S05]  /*46b0*/  CALL.REL.NOINC `($__internal_0_$__cuda_sm10x_tcgen05_guardrail_trap_col_being_dealloced_not_returned_by_alloc) ;  /* 0x0000008c00247944 */ /* 0x028fea0003c00000 */
[----:B------:R-:W-:Y:S05]  /*46c0*/  BRA `(.L_x_84) ;  /* 0x0000000000087947 */ /* 0x000fea0003800000 */
.L_x_82:
[----:B------:R-:W-:Y:S02]  /*46d0*/  MOV R2, 0x46f0 ;  /* 0x000046f000027802 */ /* 0x000fe40000000f00 */
[----:B---3-5:R-:W-:Y:S05]  /*46e0*/  CALL.REL.NOINC `($__internal_2_$__cuda_sm10x_tcgen05_guardrail_trap_unallocated_columns_being_dealloced) ;  /* 0x0000008c00307944 */ /* 0x028fea0003c00000 */
.L_x_84:
[----:B------:R-:W-:Y:S01]  /*46f0*/  NOP ;  /* 0x0000000000007918 */ /* 0x000fe20000000000 */
[----:B------:R-:W-:Y:S05]  /*4700*/  EXIT ;  /* 0x000000000000794d */ /* 0x000fea0003800000 */
.L_x_57:
[----:B------:R-:W-:-:S09]  /*4710*/  UISETP.NE.OR UP0, UPT, UR21, 0x3, !UP5 ;  /* 0x000000031500788c */ /* 0x000fd2000ef05670 */
[----:B------:R-:W-:Y:S05]  /*4720*/  BRA.U UP0, `(.L_x_85) ;  /* 0x0000001500c47547 */ /* 0x000fea000b800000 */
[----:B------:R-:W2:Y:S01]  /*4730*/  LDCU UR37, c[0x0][0x370] ;  /* 0x00006e00ff2577ac */ /* 0x000ea20008000800 */
[----:B------:R-:W3:Y:S01]  /*4740*/  LDC.64 R16, c[0x0][0x348] ;  /* 0x0000d200ff107b82 */ /* 0x000ee20000000a00 */
[----:B------:R-:W-:Y:S01]  /*4750*/  HFMA2 R14, -RZ, RZ, 0, 0 ;  /* 0x00000000ff0e7431 */ /* 0x000fe200000001ff */
[----:B------:R-:W-:Y:S01]  /*4760*/  MOV R13, RZ ;  /* 0x000000ff000d7202 */ /* 0x000fe20000000f00 */
[----:B------:R-:W2:Y:S01]  /*4770*/  LDCU.128 UR48, c[0x0][0xb10] ;  /* 0x00016200ff3077ac */ /* 0x000ea20008000c00 */
[----:B------:R-:W-:Y:S01]  /*4780*/  HFMA2 R7, -RZ, RZ, 0, 2 ;  /* 0x00004000ff077431 */ /* 0x000fe200000001ff */
[----:B------:R-:W4:Y:S03]  /*4790*/  LDCU UR31, c[0x0][0x374] ;  /* 0x00006e80ff1f77ac */ /* 0x000f260008000800 */
[----:B------:R-:W1:Y:S01]  /*47a0*/  LDC.64 R2, c[0x0][0x888] ;  /* 0x00022200ff027b82 */ /* 0x000e620000000a00 */
[----:B------:R-:W4:Y:S01]  /*47b0*/  LDCU UR15, c[0x0][0xb0c] ;  /* 0x00016180ff0f77ac */ /* 0x000f220008000800 */
[----:B------:R-:W3:Y:S06]  /*47c0*/  LDCU UR46, c[0x0][0xb20] ;  /* 0x00016400ff2e77ac */ /* 0x000eec0008000800 */
[----:B------:R-:W1:Y:S01]  /*47d0*/  LDC.64 R4, c[0x0][0x890] ;  /* 0x00022400ff047b82 */ /* 0x000e620000000a00 */
[----:B------:R-:W3:Y:S01]  /*47e0*/  LDCU UR4, c[0x0][0xb30] ;  /* 0x00016600ff0477ac */ /* 0x000ee20008000800 */
[----:B--2---:R-:W-:-:S02]  /*47f0*/  UIMAD.WIDE.U32 UR6, UR37, UR48, URZ ;  /* 0x00000030250672a5 */ /* 0x004fc4000f8e00ff */
[----:B----4-:R-:W-:Y:S01]  /*4800*/  UIMAD.WIDE.U32 UR8, UR31, UR51, URZ ;  /* 0x000000331f0872a5 */ /* 0x010fe2000f8e00ff */
[----:B------:R-:W-:Y:S01]  /*4810*/  UMOV UR21, 0x400 ;  /* 0x0000040000157882 */ /* 0x000fe20000000000 */
[----:B------:R-:W-:Y:S02]  /*4820*/  UPLOP3.LUT UP1, UPT, UPT, UPT, UPT, 0x40, 0x4 ;  /* 0x000000000004789c */ /* 0x000fe40003f2e870 */
[----:B------:R-:W-:Y:S01]  /*4830*/  ULEA UR21, UR52, UR21, 0x18 ;  /* 0x0000001534157291 */ /* 0x000fe2000f8ec0ff */
[----:B------:R-:W-:Y:S02]  /*4840*/  UMOV UR6, UR7 ;  /* 0x0000000700067c82 */ /* 0x000fe40008000000 */
[----:B------:R-:W-:Y:S01]  /*4850*/  UMOV UR38, UR9 ;  /* 0x0000000900267c82 */ /* 0x000fe20008000000 */
[----:B------:R-:W-:Y:S02]  /*4860*/  UISETP.GE.AND UP0, UPT, UR45, 0x1, UPT ;  /* 0x000000012d00788c */ /* 0x000fe4000bf06270 */
[----:B------:R-:W-:Y:S01]  /*4870*/  UISETP.NE.AND UP4, UPT, UR45, 0x1, UPT ;  /* 0x000000012d00788c */ /* 0x000fe2000bf85270 */
[----:B------:R-:W2:Y:S01]  /*4880*/  LDCU.64 UR22, c[0x0][0xb28] ;  /* 0x00016500ff1677ac */ /* 0x000ea20008000a00 */
[----:B------:R-:W-:-:S02]  /*4890*/  UISETP.NE.AND UP6, UPT, UR15, 0x1, UPT ;  /* 0x000000010f00788c */ /* 0x000fc4000bfc5270 */
[----:B------:R-:W-:Y:S02]  /*48a0*/  UISETP.NE.AND UP5, UPT, UR50, 0x1, UPT ;  /* 0x000000013200788c */ /* 0x000fe4000bfa5270 */
[----:B------:R-:W-:Y:S02]  /*48b0*/  UIADD3 UR41, UPT, UPT, UR21, 0x20, URZ ;  /* 0x0000002015297890 */ /* 0x000fe4000fffe0ff */
[----:B------:R-:W-:Y:S02]  /*48c0*/  UIADD3 UR33, UPT, UPT, UR21, 0x28, URZ ;  /* 0x0000002815217890 */ /* 0x000fe4000fffe0ff */
[----:B------:R-:W-:Y:S02]  /*48d0*/  UIADD3 UR25, UPT, UPT, UR21, 0x30, URZ ;  /* 0x0000003015197890 */ /* 0x000fe4000fffe0ff */
[----:B------:R-:W-:Y:S02]  /*48e0*/  UIADD3 UR17, UPT, UPT, UR21, 0x38, URZ ;  /* 0x0000003815117890 */ /* 0x000fe4000fffe0ff */
[----:B------:R-:W-:-:S02]  /*48f0*/  USHF.R.U32.HI UR39, URZ, UR49, UR6 ;  /* 0x00000031ff277299 */ /* 0x000fc40008011606 */
[----:B---3--:R-:W-:Y:S02]  /*4900*/  USHF.R.U32.HI UR38, URZ, UR46, UR38 ;  /* 0x0000002eff267299 */ /* 0x008fe40008011626 */
[----:B------:R-:W-:-:S11]  /*4910*/  UISETP.NE.AND UP3, UPT, UR4, 0x1, UPT ;  /* 0x000000010400788c */ /* 0x000fd6000bf65270 */
.L_x_100:
[C---:B------:R-:W-:Y:S02]  /*4920*/  LEA R12, R14.reuse, UR21, 0x3 ;  /* 0x000000150e0c7c11 */ /* 0x040fe4000f8e18ff */
[----:B------:R-:W-:Y:S02]  /*4930*/  SHF.L.U32 R0, R13, 0x1f, RZ ;  /* 0x0000001f0d007819 */ /* 0x000fe400000006ff */
[----:B------:R-:W-:Y:S02]  /*4940*/  LEA R8, R14, UR21, 0x4 ;  /* 0x000000150e087c11 */ /* 0x000fe4000f8e20ff */
[----:B---3--:R-:W3:Y:S02]  /*4950*/  SYNCS.PHASECHK.TRANS64.TRYWAIT P0, [R12+URZ+0x70], R0 ;  /* 0x000070000c0075a7 */ /* 0x008ee400080011ff */
[----:B---3--:R-:W-:Y:S05]  /*4960*/  @!P0 BRA `(.L_x_86) ;  /* 0x0000008000788947 */ /* 0x008fea0003800000 */
.L_x_207:
        /* <DEDUP_REMOVED lines=8> */
[----:B----4-:R-:W-:Y:S11]  /*49f0*/  LOP3.LUT P0, RZ, R10, 0x1, RZ, 0xc0, !PT ;  /* 0x000000010aff7812 */ /* 0x010ff6000780c0ff */
[----:B------:R-:W-:Y:S02]  /*4a00*/  @!UPT UIADD3 URZ, UPT, UPT, URZ, URZ, URZ ;  /* 0x000000fffffff290 */ /* 0x000fe4000fffe0ff */
[----:B-1----:R-:W-:Y:S01]  /*4a10*/  VOTEU.ANY UP2, P0 ;  /* 0x0000000000ff7886 */ /* 0x002fe20000040100 */
[----:B------:R-:W-:Y:S11]  /*4a20*/  PLOP3.LUT P0, PT, PT, PT, UP2, 0x80, 0x8 ;  /* 0x000000000008781c */ /* 0x000ff60003f0f028 */
[----:B------:R-:W-:Y:S02]  /*4a30*/  @!UPT UIADD3 URZ, UPT, UPT, URZ, URZ, URZ ;  /* 0x000000fffffff290 */ /* 0x000fe4000fffe0ff */
[----:B---3--:R-:W-:Y:S02]  /*4a40*/  @P0 SHF.R.U32.HI R0, RZ, 0x10, R9 ;  /* 0x00000010ff000819 */ /* 0x008fe40000011609 */
[----:B------:R-:W-:Y:S02]  /*4a50*/  @P0 MOV R6, R8 ;  /* 0x0000000800060202 */ /* 0x000fe40000000f00 */
[----:B------:R-:W-:Y:S01]  /*4a60*/  @P0 R2UR UR4, R0 ;  /* 0x00000000000402ca */ /* 0x000fe200000e0000 */
[----:B------:R-:W-:Y:S01]  /*4a70*/  VIADD R0, R12, 0x80 ;  /* 0x000000800c007836 */ /* 0x000fe20000000000 */
[----:B------:R-:W-:Y:S02]  /*4a80*/  @P0 LOP3.LUT R8, R9, 0xffff, RZ, 0xc0, !PT ;  /* 0x0000ffff09080812 */ /* 0x000fe400078ec0ff */
[----:B------:R-:W-:Y:S02]  /*4a90*/  @P0 R2UR UR6, R6 ;  /* 0x00000000060602ca */ /* 0x000fe400000e0000 */
[----:B------:R-:W-:Y:S02]  /*4aa0*/  PRMT R0, RZ, 0x654, R0 ;  /* 0x00000654ff007816 */ /* 0x000fe40000000000 */
[----:B------:R-:W-:Y:S02]  /*4ab0*/  @P0 R2UR UR5, R8 ;  /* 0x00000000080502ca */ /* 0x000fe400000e0000 */
[----:B------:R1:W-:Y:S03]  /*4ac0*/  SYNCS.ARRIVE.TRANS64.RED.A1T0 RZ, [R0+URZ], RZ ;  /* 0x000000ff00ff79a7 */ /* 0x0003e600081004ff */
[----:B------:R-:W-:Y:S04]  /*4ad0*/  @UP2 UMOV UR30, UR4 ;  /* 0x00000004001e2c82 */ /* 0x000fe80008000000 */
[----:B------:R-:W-:Y:S04]  /*4ae0*/  @UP2 UMOV UR14, UR6 ;  /* 0x00000006000e2c82 */ /* 0x000fe80008000000 */
[----:B------:R-:W-:Y:S01]  /*4af0*/  @UP2 UMOV UR13, UR5 ;  /* 0x00000005000d2c82 */ /* 0x000fe20008000000 */
[----:B------:R-:W-:Y:S05]  /*4b00*/  BRA.U !UP0, `(.L_x_87) ;  /* 0x0000000108a47547 */ /* 0x000fea000b800000 */
[----:B------:R-:W-:Y:S02]  /*4b10*/  UIMAD.WIDE.U32 UR18, UR13, UR51, URZ ;  /* 0x000000330d1272a5 */ /* 0x000fe4000f8e00ff */
[----:B------:R-:W-:Y:S02]  /*4b20*/  UIMAD.WIDE.U32 UR26, UR14, UR48, URZ ;  /* 0x000000300e1a72a5 */ /* 0x000fe4000f8e00ff */
[----:B------:R-:W-:Y:S02]  /*4b30*/  USEL UR4, UR31, UR38, !UP5 ;  /* 0x000000261f047287 */ /* 0x000fe4000e800000 */
[----:B------:R-:W-:Y:S02]  /*4b40*/  USEL UR7, UR37, UR39, !UP6 ;  /* 0x0000002725077287 */ /* 0x000fe4000f000000 */
[----:B--2---:R-:W-:Y:S02]  /*4b50*/  UIMAD.WIDE.U32 UR8, UR4, UR22, URZ ;  /* 0x00000016040872a5 */ /* 0x004fe4000f8e00ff */
[----:B------:R-:W-:Y:S01]  /*4b60*/  UIMAD.WIDE.U32 UR10, UR7, UR22, URZ ;  /* 0x00000016070a72a5 */ /* 0x000fe2000f8e00ff */
[----:B------:R-:W-:Y:S02]  /*4b70*/  UMOV UR5, UR19 ;  /* 0x0000001300057c82 */ /* 0x000fe40008000000 */
[----:B------:R-:W-:Y:S03]  /*4b80*/  USHF.R.U32.HI UR6, URZ, UR46, UR5 ;  /* 0x0000002eff067299 */ /* 0x000fe60008011605 */
[----:B------:R-:W-:Y:S01]  /*4b90*/  UMOV UR5, UR27 ;  /* 0x0000001b00057c82 */ /* 0x000fe20008000000 */
[----:B------:R-:W-:Y:S02]  /*4ba0*/  USEL UR6, UR13, UR6, !UP5 ;  /* 0x000000060d067287 */ /* 0x000fe4000e800000 */
[----:B------:R-:W-:Y:S03]  /*4bb0*/  USHF.R.U32.HI UR12, URZ, UR49, UR5 ;  /* 0x00000031ff0c7299 */ /* 0x000fe60008011605 */
[----:B------:R-:W-:Y:S02]  /*4bc0*/  UMOV UR5, UR9 ;  /* 0x0000000900057c82 */ /* 0x000fe40008000000 */
[----:B------:R-:W-:Y:S03]  /*4bd0*/  @UP4 USHF.R.U32.HI UR4, URZ, UR23, UR5 ;  /* 0x00000017ff044299 */ /* 0x000fe60008011605 */
[----:B------:R-:W-:Y:S01]  /*4be0*/  UMOV UR5, UR11 ;  /* 0x0000000b00057c82 */ /* 0x000fe20008000000 */
[----:B------:R-:W-:Y:S02]  /*4bf0*/  UIMAD UR4, UR45, UR4, URZ ;  /* 0x000000042d0472a4 */ /* 0x000fe4000f8e02ff */
[----:B------:R-:W-:Y:S02]  /*4c00*/  @UP4 USHF.R.U32.HI UR7, URZ, UR23, UR5 ;  /* 0x00000017ff074299 */ /* 0x000fe40008011605 */
[----:B------:R-:W-:Y:S02]  /*4c10*/  UIMAD.WIDE.U32 UR10, UR6, UR22, URZ ;  /* 0x00000016060a72a5 */ /* 0x000fe4000f8e00ff */
[----:B------:R-:W-:Y:S02]  /*4c20*/  USEL UR5, UR14, UR12, !UP6 ;  /* 0x0000000c0e057287 */ /* 0x000fe4000f000000 */
[----:B------:R-:W-:Y:S02]  /*4c30*/  UIMAD UR8, UR45, UR7, URZ ;  /* 0x000000072d0872a4 */ /* 0x000fe4000f8e02ff */
[----:B------:R-:W-:Y:S03]  /*4c40*/  UISETP.GE.AND UP0, UPT, UR6, UR4, UPT ;  /* 0x000000040600728c */ /* 0x000fe6000bf06270 */
[----:B------:R-:W-:Y:S01]  /*4c50*/  UMOV UR4, UR11 ;  /* 0x0000000b00047c82 */ /* 0x000fe20008000000 */
[----:B------:R-:W-:Y:S02]  /*4c60*/  UISETP.GE.OR UP0, UPT, UR5, UR8, UP0 ;  /* 0x000000080500728c */ /* 0x000fe40008706670 */
[----:B------:R-:W-:Y:S02]  /*4c70*/  USHF.R.U32.HI UR4, URZ, UR23, UR4 ;  /* 0x00000017ff047299 */ /* 0x000fe40008011604 */
[----:B------:R-:W-:Y:S02]  /*4c80*/  UIMAD.WIDE.U32 UR8, UR5, UR22, URZ ;  /* 0x00000016050872a5 */ /* 0x000fe4000f8e00ff */
[----:B------:R-:W-:Y:S04]  /*4c90*/  USEL UR10, UR6, UR4, !UP4 ;  /* 0x00000004060a7287 */ /* 0x000fe8000e000000 */
[----:B------:R-:W-:Y:S01]  /*4ca0*/  UIADD3 UR11, UPT, UPT, -UR10, URZ, URZ ;  /* 0x000000ff0a0b7290 */ /* 0x000fe2000fffe1ff */
[----:B------:R-:W-:Y:S02]  /*4cb0*/  @!UP0 UMOV UR4, UR9 ;  /* 0x0000000900048c82 */ /* 0x000fe40008000000 */
[----:B------:R-:W-:Y:S02]  /*4cc0*/  @!UP0 USHF.R.U32.HI UR4, URZ, UR23, UR4 ;  /* 0x00000017ff048299 */ /* 0x000fe40008011604 */
[----:B------:R-:W-:Y:S02]  /*4cd0*/  UIMAD UR8, UR45, UR11, UR6 ;  /* 0x0000000b2d0872a4 */ /* 0x000fe4000f8e0206 */
[----:B------:R-:W-:Y:S04]  /*4ce0*/  @!UP0 USEL UR4, UR5, UR4, !UP4 ;  /* 0x0000000405048287 */ /* 0x000fe8000e000000 */
[----:B------:R-:W-:Y:S02]  /*4cf0*/  @!UP0 UIMAD UR7, UR7, UR8, UR4 ;  /* 0x00000008070782a4 */ /* 0x000fe4000f8e0204 */
[----:B------:R-:W-:Y:S02]  /*4d00*/  @!UP0 UIADD3 UR9, UPT, UPT, UR10, -UR4, URZ ;  /* 0x800000040a098290 */ /* 0x000fe4000fffe0ff */
[----:B------:R-:W-:Y:S02]  /*4d10*/  UIADD3 UR8, UPT, UPT, -UR6, URZ, URZ ;  /* 0x000000ff06087290 */ /* 0x000fe4000fffe1ff */
[----:B------:R-:W-:Y:S02]  /*4d20*/  UIADD3 UR4, UPT, UPT, -UR5, URZ, URZ ;  /* 0x000000ff05047290 */ /* 0x000fe4000fffe1ff */
[----:B------:R-:W-:Y:S03]  /*4d30*/  @!UP0 UIMAD UR6, UR9, UR45, UR5 ;  /* 0x0000002d090682a4 */ /* 0x000fe6000f8e0205 */
[----:B------:R-:W-:Y:S01]  /*4d40*/  @!UP0 UMOV UR5, UR7 ;  /* 0x0000000700058c82 */ /* 0x000fe20008000000 */
[----:B------:R-:W-:Y:S02]  /*4d50*/  UIMAD UR7, UR15, UR4, UR14 ;  /* 0x000000040f0772a4 */ /* 0x000fe4000f8e020e */
[----:B------:R-:W-:Y:S02]  /*4d60*/  UIMAD UR4, UR50, UR8, UR13 ;  /* 0x00000008320472a4 */ /* 0x000fe4000f8e020d */
[----:B------:R-:W-:Y:S02]  /*4d70*/  UIMAD UR14, UR5, UR15, UR7 ;  /* 0x0000000f050e72a4 */ /* 0x000fe4000f8e0207 */
[----:B------:R-:W-:Y:S11]  /*4d80*/  UIMAD UR13, UR6, UR50, UR4 ;  /* 0x00000032060d72a4 */ /* 0x000ff6000f8e0204 */
[----:B------:R-:W-:Y:S01]  /*4d90*/  @!UPT UIADD3 URZ, UPT, UPT, URZ, URZ, URZ ;  /* 0x000000fffffff290 */ /* 0x000fe2000fffe0ff */
.L_x_87:
[----:B------:R-:W3:Y:S01]  /*4da0*/  @!UP3 LDCU.128 UR8, c[0x0][0xb10] ;  /* 0x00016200ff08b7ac */ /* 0x000ee20008000c00 */
[----:B------:R-:W-:Y:S01]  /*4db0*/  IMAD.MOV.U32 R10, RZ, RZ, 0x1 ;  /* 0x00000001ff0a7424 */ /* 0x000fe200078e00ff */
[C---:B------:R-:W-:Y:S02]  /*4dc0*/  ISETP.NE.U32.AND P1, PT, R4.reuse, RZ, PT ;  /* 0x000000ff0400720c */ /* 0x040fe40003f25070 */
[----:B------:R-:W-:Y:S02]  /*4dd0*/  ISETP.NE.U32.AND P0, PT, R4, RZ, PT ;  /* 0x000000ff0400720c */ /* 0x000fe40003f05070 */
[C---:B------:R-:W-:Y:S01]  /*4de0*/  ISETP.NE.AND.EX P1, PT, R5.reuse, RZ, PT, P1 ;  /* 0x000000ff0500720c */ /* 0x040fe20003f25310 */
[----:B------:R-:W4:Y:S01]  /*4df0*/  @!UP3 LDCU UR5, c[0x0][0xb0c] ;  /* 0x00016180ff05b7ac */ /* 0x000f220008000800 */
[----:B------:R-:W-:Y:S02]  /*4e00*/  ISETP.NE.AND.EX P0, PT, R5, RZ, PT, P0 ;  /* 0x000000ff0500720c */ /* 0x000fe40003f05300 */
[----:B------:R-:W-:Y:S01]  /*4e10*/  SHF.L.U32 R10, R10, 0x1f, RZ ;  /* 0x0000001f0a0a7819 */ /* 0x000fe200000006ff */
[----:B------:R-:W-:Y:S02]  /*4e20*/  USHF.L.U32 UR43, UR16, 0x7, URZ ;  /* 0x00000007102b7899 */ /* 0x000fe400080006ff */
[----:B------:R-:W-:Y:S02]  /*4e30*/  USHF.L.U32 UR42, UR20, 0x8, URZ ;  /* 0x00000008142a7899 */ /* 0x000fe400080006ff */
[----:B---3--:R-:W-:Y:S07]  /*4e40*/  UIMAD.WIDE.U32 UR6, UR14, UR8, URZ ;  /* 0x000000080e0672a5 */ /* 0x008fee000f8e00ff */
[----:B------:R-:W-:Y:S01]  /*4e50*/  @!UP3 UMOV UR4, UR7 ;  /* 0x000000070004bc82 */ /* 0x000fe20008000000 */
[----:B----4-:R-:W-:Y:S02]  /*4e60*/  @!UP3 UISETP.NE.AND UP0, UPT, UR5, 0x1, UPT ;  /* 0x000000010500b88c */ /* 0x010fe4000bf05270 */
[----:B------:R-:W-:Y:S02]  /*4e70*/  @!UP3 USHF.R.U32.HI UR4, URZ, UR9, UR4 ;  /* 0x00000009ff04b299 */ /* 0x000fe40008011604 */
[----:B------:R-:W-:Y:S02]  /*4e80*/  UIMAD.WIDE.U32 UR6, UR13, UR11, URZ ;  /* 0x0000000b0d0672a5 */ /* 0x000fe4000f8e00ff */
[----:B------:R-:W-:Y:S02]  /*4e90*/  @!UP3 USEL UR8, UR14, UR4, !UP0 ;  /* 0x000000040e08b287 */ /* 0x000fe4000c000000 */
[----:B------:R-:W-:Y:S03]  /*4ea0*/  @!UP3 UISETP.NE.AND UP0, UPT, UR10, 0x1, UPT ;  /* 0x000000010a00b88c */ /* 0x000fe6000bf05270 */
[----:B------:R-:W-:Y:S02]  /*4eb0*/  @!UP3 UMOV UR6, UR7 ;  /* 0x000000070006bc82 */ /* 0x000fe40008000000 */
[----:B------:R-:W3:Y:S02]  /*4ec0*/  @!UP3 LDCU UR4, c[0x0][0xb20] ;  /* 0x00016400ff04b7ac */ /* 0x000ee40008000800 */
[----:B---3--:R-:W-:Y:S04]  /*4ed0*/  @!UP3 USHF.R.U32.HI UR6, URZ, UR4, UR6 ;  /* 0x00000004ff06b299 */ /* 0x008fe80008011606 */
[----:B------:R-:W-:Y:S04]  /*4ee0*/  @!UP3 USEL UR6, UR13, UR6, !UP0 ;  /* 0x000000060d06b287 */ /* 0x000fe8000c000000 */
[----:B------:R-:W-:Y:S02]  /*4ef0*/  @!UP3 UIADD3 UR4, UPT, UPT, -UR8, UR6, URZ ;  /* 0x000000060804b290 */ /* 0x000fe4000fffe1ff */
[----:B------:R-:W-:Y:S02]  /*4f00*/  @!UP3 UIADD3 UR6, UPT, UPT, UR8, -UR6, URZ ;  /* 0x800000060806b290 */ /* 0x000fe4000fffe0ff */
[----:B------:R-:W-:Y:S02]  /*4f10*/  @!UP3 UIMAD UR14, UR4, UR5, UR14 ;  /* 0x00000005040eb2a4 */ /* 0x000fe4000f8e020e */
[----:B------:R-:W-:Y:S01]  /*4f20*/  @!UP3 UIMAD UR13, UR6, UR10, UR13 ;  /* 0x0000000a060db2a4 */ /* 0x000fe2000f8e020d */
[----:B------:R-:W-:Y:S11]  /*4f30*/  BRA.U UP1, `(.L_x_88) ;  /* 0x0000000101107547 */ /* 0x000ff6000b800000 */
[----:B------:R-:W-:Y:S04]  /*4f40*/  MOV R6, UR54 ;  /* 0x0000003600067c02 */ /* 0x000fe80008000f00 */
[----:B------:R-:W-:Y:S04]  /*4f50*/  SHF.L.U32 R6, R6, 0x1f, RZ ;  /* 0x0000001f06067819 */ /* 0x000fe800000006ff */
[----:B------:R-:W3:Y:S02]  /*4f60*/  SYNCS.PHASECHK.TRANS64.TRYWAIT P2, [UR21+0x68], R6 ;  /* 0x00006806ff0075a7 */ /* 0x000ee40008041115 */
[----:B---3--:R-:W-:Y:S05]  /*4f70*/  @!P2 BRA `(.L_x_89) ;  /* 0x0000007c0008a947 */ /* 0x008fea0003800000 */
.L_x_88:
[----:B------:R-:W-:Y:S05]  /*4f80*/  @!P1 BRA `(.L_x_90) ;  /* 0x0000000000309947 */ /* 0x000fea0003800000 */
[----:B------:R-:W-:Y:S01]  /*4f90*/  ISETP.NE.U32.AND P1, PT, R2, RZ, PT ;  /* 0x000000ff0200720c */ /* 0x000fe20003f25070 */
[----:B------:R-:W3:Y:S01]  /*4fa0*/  LDCU.64 UR4, c[0x0][0x358] ;  /* 0x00006b00ff0477ac */ /* 0x000ee20008000a00 */
[----:B------:R-:W-:Y:S02]  /*4fb0*/  IMAD.MOV.U32 R87, RZ, RZ, 0x1 ;  /* 0x00000001ff577424 */ /* 0x000fe400078e00ff */
[----:B------:R-:W-:Y:S11]  /*4fc0*/  ISETP.NE.AND.EX P1, PT, R3, RZ, PT, P1 ;  /* 0x000000ff0300720c */ /* 0x000ff60003f25310 */
[----:B------:R-:W-:Y:S02]  /*4fd0*/  @!UPT UIADD3 URZ, UPT, UPT, URZ, URZ, URZ ;  /* 0x000000fffffff290 */ /* 0x000fe4000fffe0ff */
[----:B------:R-:W4:Y:S01]  /*4fe0*/  @P1 LDC.64 R8, c[0x0][0x888] ;  /* 0x00022200ff081b82 */ /* 0x000f220000000a00 */
[----:B-1----:R-:W-:Y:S04]  /*4ff0*/  @P1 IMAD R0, R4, UR36, RZ ;  /* 0x0000002404001c24 */ /* 0x002fe8000f8e02ff */
[----:B----4-:R-:W-:Y:S04]  /*5000*/  @P1 IMAD.WIDE R8, R0, 0x4, R8 ;  /* 0x0000000400081825 */ /* 0x010fe800078e0208 */
[----:B------:R-:W-:Y:S01]  /*5010*/  HFMA2 R0, -RZ, RZ, 0, 5.9604644775390625e-08 ;  /* 0x00000001ff007431 */ /* 0x000fe200000001ff */
[----:B---3-5:R3:W5:Y:S04]  /*5020*/  @P1 LDG.E R45, desc[UR4][R8.64] ;  /* 0x00000004082d1981 */ /* 0x028768000c1e1900 */
[----:B------:R-:W-:Y:S01]  /*5030*/  @!P1 PRMT R87, R0, 0x7610, R87 ;  /* 0x0000761000579816 */ /* 0x000fe20000000057 */
[----:B---3--:R-:W4:Y:S06]  /*5040*/  @!P1 LDC R45, c[0x0][0x880] ;  /* 0x00022000ff2d9b82 */ /* 0x008f2c0000000800 */
.L_x_90:
[----:B----45:R-:W-:Y:S01]  /*5050*/  @!P0 FSETP.EQ.AND P1, PT, R45, RZ, PT ;  /* 0x000000ff2d00820b */ /* 0x030fe20003f22000 */
[----:B------:R-:W-:Y:S01]  /*5060*/  @!UPT UIADD3 URZ, UPT, UPT, URZ, URZ, URZ ;  /* 0x000000fffffff290 */ /* 0x000fe2000fffe0ff */
[----:B------:R-:W-:Y:S11]  /*5070*/  @!P0 BRA `(.L_x_91) ;  /* 0x0000000000188947 */ /* 0x000ff60003800000 */
[----:B------:R-:W-:Y:S02]  /*5080*/  LOP3.LUT P0, RZ, R87, 0xff, RZ, 0xc0, !PT ;  /* 0x000000ff57ff7812 */ /* 0x000fe4000780c0ff */
[----:B------:R-:W-:Y:S04]  /*5090*/  ISETP.NE.U32.AND P1, PT, R2, RZ, PT ;  /* 0x000000ff0200720c */ /* 0x000fe80003f25070 */
[----:B------:R-:W-:Y:S04]  /*50a0*/  ISETP.NE.AND.EX P1, PT, R3, RZ, PT, P1 ;  /* 0x000000ff0300720c */ /* 0x000fe80003f25310 */
[----:B------:R-:W-:Y:S03]  /*50b0*/  PLOP3.LUT P1, PT, P1, PT, PT, 0x8, 0x80 ;  /* 0x000000000080781c */ /* 0x000fe60000f2e170 */
[----:B------:R-:W-:Y:S11]  /*50c0*/  @P0 FSETP.EQ.AND P1, PT, R45, RZ, PT ;  /* 0x000000ff2d00020b */ /* 0x000ff60003f22000 */
[----:B------:R-:W-:Y:S02]  /*50d0*/  @!UPT UIADD3 URZ, UPT, UPT, URZ, URZ, URZ ;  /* 0x000000fffffff290 */ /* 0x000fe4000fffe0ff */
.L_x_91:
[----:B------:R-:W3:Y:S01]  /*50e0*/  SYNCS.PHASECHK.TRANS64.TRYWAIT P2, [UR21+0x40], R10 ;  /* 0x0000400aff0075a7 */ /* 0x000ee20008041115 */
[----:B------:R-:W-:Y:S04]  /*50f0*/  ELECT P0, URZ, PT ;  /* 0x0000000000ff782f */ /* 0x000fe80003800000 */
[----:B------:R-:W-:Y:S11]  /*5100*/  PLOP3.LUT P1, PT, P1, P0, PT, 0xf2, 0x2f ;  /* 0x00000000002f781c */ /* 0x000ff60000f21e72 */
[----:B------:R-:W-:Y:S02]  /*5110*/  @!UPT UIADD3 URZ, UPT, UPT, URZ, URZ, URZ ;  /* 0x000000fffffff290 */ /* 0x000fe4000fffe0ff */
[----:B------:R-:W-:Y:S05]  /*5120*/  @!P1 IADD3 R8, P0, PT, R16, 0x580, RZ ;  /* 0x0000058010089810 */ /* 0x000fea0007f1e0ff */
[----:B-1----:R-:W-:Y:S01]  /*5130*/  @!P1 IMAD.X R6, RZ, RZ, R17, P0 ;  /* 0x000000ffff069224 */ /* 0x002fe200000e0611 */
[----:B---3--:R-:W-:Y:S07]  /*5140*/  @!P2 BRA `(.L_x_92) ;  /* 0x0000007800aca947 */ /* 0x008fee0003800000 */
.L_x_210:
[----:B------:R-:W-:Y:S01]  /*5150*/  @!P1 R2UR UR5, R8 ;  /* 0x00000000080592ca */ /* 0x000fe200000e0000 */
[----:B------:R-:W-:Y:S01]  /*5160*/  VOTEU.ALL UP0, P1 ;  /* 0x0000000000ff7886 */ /* 0x000fe20000800000 */
[----:B------:R-:W-:Y:S01]  /*5170*/  @!P1 R2UR UR4, R6 ;  /* 0x00000000060492ca */ /* 0x000fe200000e0000 */
[----:B-1----:R-:W-:Y:S01]  /*5180*/  @!P1 IMAD.MOV.U32 R0, RZ, RZ, 0x4000 ;  /* 0x00004000ff009424 */ /* 0x002fe200078e00ff */
[----:B------:R-:W-:Y:S01]  /*5190*/  UMOV UR8, 0x0 ;  /* 0x0000000000087882 */ /* 0x000fe20000000000 */
[----:B------:R-:W-:Y:S01]  /*51a0*/  UMOV UR9, 0x10000000 ;  /* 0x1000000000097882 */ /* 0x000fe20000000000 */
[----:B------:R-:W-:Y:S01]  /*51b0*/  @!UP0 UIADD3 UR40, UPT, UPT, UR21, 0x400, URZ ;  /* 0x0000040015288890 */ /* 0x000fe2000fffe0ff */
[----:B------:R-:W-:Y:S01]  /*51c0*/  VOTEU.ALL UP0, P1 ;  /* 0x0000000000ff7886 */ /* 0x000fe20000800000 */
[----:B------:R-:W-:Y:S01]  /*51d0*/  UMOV UR44, UR36 ;  /* 0x00000024002c7c82 */ /* 0x000fe20008000000 */
[----:B------:R-:W-:Y:S04]  /*51e0*/  UPRMT UR6, UR52, 0x654, UR41 ;  /* 0x0000065434067896 */ /* 0x000fe80008000029 */
[----:B------:R-:W-:Y:S02]  /*51f0*/  IMAD.U32 R8, RZ, RZ, UR5 ;  /* 0x00000005ff087e24 */ /* 0x000fe4000f8e00ff */
[----:B------:R-:W-:Y:S03]  /*5200*/  IMAD.U32 R9, RZ, RZ, UR4 ;  /* 0x00000004ff097e24 */ /* 0x000fe6000f8e00ff */
[----:B------:R-:W-:Y:S02]  /*5210*/  @!P1 R2UR UR4, R8 ;  /* 0x00000000080492ca */ /* 0x000fe400000e0000 */
[----:B------:R-:W-:Y:S02]  /*5220*/  @!P1 R2UR UR5, R9 ;  /* 0x00000000090592ca */ /* 0x000fe400000e0000 */
[----:B------:R-:W-:Y:S05]  /*5230*/  @!P1 IADD3 R8, P0, PT, R16, 0x580, RZ ;  /* 0x0000058010089810 */ /* 0x000fea0007f1e0ff */
[----:B------:R-:W-:Y:S06]  /*5240*/  @!P1 IMAD.X R6, RZ, RZ, R17, P0 ;  /* 0x000000ffff069224 */ /* 0x000fec00000e0611 */
[----:B------:R1:W-:Y:S01]  /*5250*/  @!UP0 UTMALDG.3D [UR40], [UR4], desc[UR8] ;  /* 0x00000828040085b4 */ /* 0x0003e20008011000 */
[----:B------:R1:W-:Y:S01]  /*5260*/  @!P1 SYNCS.ARRIVE.TRANS64.RED.A0TR RZ, [UR21+0x20], R0 ;  /* 0x00002000ffff99a7 */ /* 0x0003e20008300415 */
[----:B------:R-:W-:Y:S01]  /*5270*/  SYNCS.ARRIVE.TRANS64.RED.A1T0 RZ, [UR6], RZ ;  /* 0x000000ffffff79a7 */ /* 0x000fe20008100406 */
[----:B------:R-:W3:Y:S02]  /*5280*/  SYNCS.PHASECHK.TRANS64.TRYWAIT P2, [UR21+0x48], R10 ;  /* 0x0000480aff0075a7 */ /* 0x000ee40008041115 */
[----:B-1-3--:R-:W-:Y:S05]  /*5290*/  @!P2 BRA `(.L_x_93) ;  /* 0x000000780070a947 */ /* 0x00afea0003800000 */
.L_x_212:
[----:B------:R-:W-:Y:S01]  /*52a0*/  @!P1 R2UR UR5, R8 ;  /* 0x00000000080592ca */ /* 0x000fe200000e0000 */
[----:B------:R-:W-:Y:S01]  /*52b0*/  VOTEU.ALL UP0, P1 ;  /* 0x0000000000ff7886 */ /* 0x000fe20000800000 */
[----:B------:R-:W-:Y:S01]  /*52c0*/  @!P1 R2UR UR4, R6 ;  /* 0x00000000060492ca */ /* 0x000fe200000e0000 */
[----:B-1----:R-:W-:Y:S01]  /*52d0*/  @!P1 IMAD.MOV.U32 R0, RZ, RZ, 0x4000 ;  /* 0x00004000ff009424 */ /* 0x002fe200078e00ff */
[----:B------:R-:W-:Y:S01]  /*52e0*/  UMOV UR8, 0x0 ;  /* 0x0000000000087882 */ /* 0x000fe20000000000 */
[----:B------:R-:W-:Y:S01]  /*52f0*/  UMOV UR9, 0x10000000 ;  /* 0x1000000000097882 */ /* 0x000fe20000000000 */
[----:B------:R-:W-:Y:S02]  /*5300*/  @!UP0 UIADD3 UR34, UPT, UPT, UR42, 0x20, URZ ;  /* 0x000000202a228890 */ /* 0x000fe4000fffe0ff */
[----:B------:R-:W-:Y:S01]  /*5310*/  @!UP0 UIADD3 UR32, UPT, UPT, UR21, 0x4400, URZ ;  /* 0x0000440015208890 */ /* 0x000fe2000fffe0ff */
[----:B------:R-:W-:Y:S01]  /*5320*/  VOTEU.ALL UP0, P1 ;  /* 0x0000000000ff7886 */ /* 0x000fe20000800000 */
[----:B------:R-:W-:Y:S01]  /*5330*/  UMOV UR35, UR43 ;  /* 0x0000002b00237c82 */ /* 0x000fe20008000000 */
[----:B------:R-:W-:Y:S02]  /*5340*/  UPRMT UR7, UR52, 0x654, UR33 ;  /* 0x0000065434077896 */ /* 0x000fe40008000021 */
        /* <DEDUP_REMOVED lines=11> */
.L_x_214:
        /* <DEDUP_REMOVED lines=10> */
[----:B------:R-:W-:Y:S02]  /*54a0*/  UMOV UR28, UR36 ;  /* 0x00000024001c7c82 */ /* 0x000fe40008000000 */
[----:B------:R-:W-:Y:S01]  /*54b0*/  IMAD.U32 R8, RZ, RZ, UR5 ;  /* 0x00000005ff087e24 */ /* 0x000fe2000f8e00ff */
[----:B------:R-:W-:Y:S01]  /*54c0*/  UPRMT UR29, UR52, 0x654, UR25 ;  /* 0x00000654341d7896 */ /* 0x000fe20008000019 */
        /* <DEDUP_REMOVED lines=10> */
.L_x_216:
        /* <DEDUP_REMOVED lines=16> */
[----:B------:R-:W-:Y:S02]  /*5670*/  SHF.L.U32 R9, RZ, 0x1f, RZ ;  /* 0x0000001fff097819 */ /* 0x000fe400000006ff */
[----:B------:R-:W-:Y:S05]  /*5680*/  @!P1 IADD3 R8, P0, PT, R16, 0x580, RZ ;  /* 0x0000058010089810 */ /* 0x000fea0007f1e0ff */
[----:B------:R-:W-:Y:S04]  /*5690*/  @!P1 IMAD.X R6, RZ, RZ, R17, P0 ;  /* 0x000000ffff069224 */ /* 0x000fe800000e0611 */
[----:B------:R1:W-:Y:S01]  /*56a0*/  @!UP0 UTMALDG.3D [UR16], [UR4], desc[UR8] ;  /* 0x00000810040085b4 */ /* 0x0003e20008011000 */
[----:B------:R1:W-:Y:S01]  /*56b0*/  @!P1 SYNCS.ARRIVE.TRANS64.RED.A0TR RZ, [UR21+0x38], R0 ;  /* 0x00003800ffff99a7 */ /* 0x0003e20008300415 */
[----:B------:R-:W-:Y:S01]  /*56c0*/  SYNCS.ARRIVE.TRANS64.RED.A1T0 RZ, [UR24], RZ ;  /* 0x000000ffffff79a7 */ /* 0x000fe20008100418 */
[----:B------:R-:W3:Y:S02]  /*56d0*/  SYNCS.PHASECHK.TRANS64.TRYWAIT P2, [UR21+0x40], R9 ;  /* 0x00004009ff0075a7 */ /* 0x000ee40008041115 */
[----:B-1-3--:R-:W-:Y:S05]  /*56e0*/  @!P2 BRA `(.L_x_96) ;  /* 0x0000007400a4a947 */ /* 0x00afea0003800000 */
.L_x_218:
[----:B------:R-:W-:Y:S01]  /*56f0*/  @!P1 R2UR UR5, R8 ;  /* 0x00000000080592ca */ /* 0x000fe200000e0000 */
[----:B------:R-:W-:Y:S01]  /*5700*/  VOTEU.ALL UP0, P1 ;  /* 0x0000000000ff7886 */ /* 0x000fe20000800000 */
[----:B------:R-:W-:Y:S01]  /*5710*/  @!P1 R2UR UR4, R6 ;  /* 0x00000000060492ca */ /* 0x000fe200000e0000 */
[----:B-1----:R-:W-:Y:S01]  /*5720*/  @!P1 IMAD.MOV.U32 R0, RZ, RZ, 0x4000 ;  /* 0x00004000ff009424 */ /* 0x002fe200078e00ff */
[----:B------:R-:W-:Y:S01]  /*5730*/  UMOV UR18, 0x0 ;  /* 0x0000000000127882 */ /* 0x000fe20000000000 */
[----:B------:R-:W-:Y:S01]  /*5740*/  UMOV UR19, 0x10000000 ;  /* 0x1000000000137882 */ /* 0x000fe20000000000 */
[----:B------:R-:W-:Y:S01]  /*5750*/  @!UP0 UIADD3 UR10, UPT, UPT, UR42, 0x80, URZ ;  /* 0x000000802a0a8890 */ /* 0x000fe2000fffe0ff */
[----:B------:R-:W-:Y:S01]  /*5760*/  @!P1 IADD3 R8, P0, PT, R16, 0x580, RZ ;  /* 0x0000058010089810 */ /* 0x000fe20007f1e0ff */
[----:B------:R-:W-:Y:S01]  /*5770*/  @!UP0 UIADD3 UR8, UPT, UPT, UR21, 0x400, URZ ;  /* 0x0000040015088890 */ /* 0x000fe2000fffe0ff */
[----:B------:R-:W-:Y:S01]  /*5780*/  VOTEU.ALL UP0, P1 ;  /* 0x0000000000ff7886 */ /* 0x000fe20000800000 */
[----:B------:R-:W-:Y:S01]  /*5790*/  UMOV UR9, UR41 ;  /* 0x0000002900097c82 */ /* 0x000fe20008000000 */
[----:B------:R-:W-:Y:S02]  /*57a0*/  UMOV UR11, UR43 ;  /* 0x0000002b000b7c82 */ /* 0x000fe40008000000 */
[----:B------:R-:W-:Y:S01]  /*57b0*/  IMAD.U32 R18, RZ, RZ, UR5 ;  /* 0x00000005ff127e24 */ /* 0x000fe2000f8e00ff */
[----:B------:R-:W-:Y:S01]  /*57c0*/  UMOV UR12, UR36 ;  /* 0x00000024000c7c82 */ /* 0x000fe20008000000 */
[----:B------:R-:W-:Y:S02]  /*57d0*/  IMAD.U32 R19, RZ, RZ, UR4 ;  /* 0x00000004ff137e24 */ /* 0x000fe4000f8e00ff */
[----:B------:R-:W-:Y:S01]  /*57e0*/  @!P1 IMAD.X R6, RZ, RZ, R17, P0 ;  /* 0x000000ffff069224 */ /* 0x000fe200000e0611 */
[----:B------:R-:W-:Y:S02]  /*57f0*/  @!P1 R2UR UR4, R18 ;  /* 0x00000000120492ca */ /* 0x000fe400000e0000 */
[----:B------:R-:W-:Y:S11]  /*5800*/  @!P1 R2UR UR5, R19 ;  /* 0x00000000130592ca */ /* 0x000ff600000e0000 */
[----:B------:R-:W-:Y:S02]  /*5810*/  @!UPT UIADD3 URZ, UPT, UPT, URZ, URZ, URZ ;  /* 0x000000fffffff290 */ /* 0x000fe4000fffe0ff */
[----:B------:R1:W-:Y:S01]  /*5820*/  @!UP0 UTMALDG.3D [UR8], [UR4], desc[UR18] ;  /* 0x00001208040085b4 */ /* 0x0003e20008011000 */
[----:B------:R1:W-:Y:S01]  /*5830*/  @!P1 SYNCS.ARRIVE.TRANS64.RED.A0TR RZ, [UR21+0x20], R0 ;  /* 0x00002000ffff99a7 */ /* 0x0003e20008300415 */
[----:B------:R-:W-:Y:S01]  /*5840*/  SYNCS.ARRIVE.TRANS64.RED.A1T0 RZ, [UR6], RZ ;  /* 0x000000ffffff79a7 */ /* 0x000fe20008100406 */
[----:B------:R-:W3:Y:S02]  /*5850*/  SYNCS.PHASECHK.TRANS64.TRYWAIT P2, [UR21+0x48], R9 ;  /* 0x00004809ff0075a7 */ /* 0x000ee40008041115 */
[----:B-1-3--:R-:W-:Y:S05]  /*5860*/  @!P2 BRA `(.L_x_97) ;  /* 0x00000074005ca947 */ /* 0x00afea0003800000 */
.L_x_220:
        /* <DEDUP_REMOVED lines=24> */
.L_x_222:
[----:B------:R-:W-:Y:S01]  /*59f0*/  @!P1 R2UR UR5, R8 ;  /* 0x00000000080592ca */ /* 0x000fe200000e0000 */
[----:B------:R-:W-:Y:S01]  /*5a00*/  VOTEU.ALL UP0, P1 ;  /* 0x0000000000ff7886 */ /* 0x000fe20000800000 */
[----:B------:R-:W-:Y:S01]  /*5a10*/  @!P1 R2UR UR4, R6 ;  /* 0x00000000060492ca */ /* 0x000fe200000e0000 */
[----:B-1----:R-:W-:Y:S01]  /*5a20*/  @!P1 IMAD.MOV.U32 R0, RZ, RZ, 0x4000 ;  /* 0x00004000ff009424 */ /* 0x002fe200078e00ff */
[----:B------:R-:W-:Y:S01]  /*5a30*/  UMOV UR6, 0x0 ;  /* 0x0000000000067882 */ /* 0x000fe20000000000 */
[----:B------:R-:W-:Y:S01]  /*5a40*/  UMOV UR7, 0x10000000 ;  /* 0x1000000000077882 */ /* 0x000fe20000000000 */
[----:B------:R-:W-:Y:S01]  /*5a50*/  @!UP0 UIADD3 UR10, UPT, UPT, UR42, 0xc0, URZ ;  /* 0x000000c02a0a8890 */ /* 0x000fe2000fffe0ff */
[----:B------:R-:W-:Y:S01]  /*5a60*/  VIADD R14, R14, 0x1 ;  /* 0x000000010e0e7836 */ /* 0x000fe20000000000 */
[----:B------:R-:W-:Y:S01]  /*5a70*/  @!UP0 UIADD3 UR8, UPT, UPT, UR21, 0x8400, URZ ;  /* 0x0000840015088890 */ /* 0x000fe2000fffe0ff */
[----:B------:R-:W-:Y:S01]  /*5a80*/  VOTEU.ALL UP0, P1 ;  /* 0x0000000000ff7886 */ /* 0x000fe20000800000 */
[----:B------:R-:W-:Y:S01]  /*5a90*/  UMOV UR9, UR25 ;  /* 0x0000001900097c82 */ /* 0x000fe20008000000 */
[----:B------:R-:W-:Y:S02]  /*5aa0*/  UMOV UR11, UR43 ;  /* 0x0000002b000b7c82 */ /* 0x000fe40008000000 */
[----:B------:R-:W-:Y:S01]  /*5ab0*/  IMAD.U32 R18, RZ, RZ, UR5 ;  /* 0x00000005ff127e24 */ /* 0x000fe2000f8e00ff */
[----:B------:R-:W-:Y:S01]  /*5ac0*/  UMOV UR12, UR36 ;  /* 0x00000024000c7c82 */ /* 0x000fe20008000000 */
[----:B------:R-:W-:Y:S03]  /*5ad0*/  IMAD.U32 R19, RZ, RZ, UR4 ;  /* 0x00000004ff137e24 */ /* 0x000fe6000f8e00ff */
        /* <DEDUP_REMOVED lines=8> */
.L_x_224:
[----:B------:R-:W-:Y:S01]  /*5b60*/  @!P1 IADD3 R6, P0, PT, R16, 0x580, RZ ;  /* 0x0000058010069810 */ /* 0x000fe20007f1e0ff */
[----:B------:R-:W-:Y:S01]  /*5b70*/  VOTEU.ALL UP0, P1 ;  /* 0x0000000000ff7886 */ /* 0x000fe20000800000 */
[----:B------:R-:W-:Y:S01]  /*5b80*/  UMOV UR6, 0x0 ;  /* 0x0000000000067882 */ /* 0x000fe20000000000 */
[----:B------:R-:W-:Y:S01]  /*5b90*/  UMOV UR7, 0x10000000 ;  /* 0x1000000000077882 */ /* 0x000fe20000000000 */
[----:B------:R-:W-:Y:S01]  /*5ba0*/  @!P1 R2UR UR5, R6 ;  /* 0x00000000060592ca */ /* 0x000fe200000e0000 */
[----:B-1----:R-:W-:Y:S01]  /*5bb0*/  @!P1 IMAD.X R0, RZ, RZ, R17, P0 ;  /* 0x000000ffff009224 */ /* 0x002fe200000e0611 */
[----:B------:R-:W-:Y:S01]  /*5bc0*/  @!UP0 UIADD3 UR10, UPT, UPT, UR42, 0xe0, URZ ;  /* 0x000000e02a0a8890 */ /* 0x000fe2000fffe0ff */
[----:B------:R-:W-:Y:S01]  /*5bd0*/  R2UR UR18, R89 ;  /* 0x00000000591272ca */ /* 0x000fe200000e0000 */
[----:B------:R-:W-:Y:S01]  /*5be0*/  @!UP0 UIADD3 UR8, UPT, UPT, UR21, 0xc400, URZ ;  /* 0x0000c40015088890 */ /* 0x000fe2000fffe0ff */
[----:B------:R-:W-:Y:S01]  /*5bf0*/  R2UR UR16, R90 ;  /* 0x000000005a1072ca */ /* 0x000fe200000e0000 */
[----:B------:R-:W-:Y:S01]  /*5c00*/  VOTEU.ALL UP0, P1 ;  /* 0x0000000000ff7886 */ /* 0x000fe20000800000 */
[----:B------:R-:W-:Y:S01]  /*5c10*/  @!P1 R2UR UR4, R0 ;  /* 0x00000000000492ca */ /* 0x000fe200000e0000 */
[----:B------:R-:W-:Y:S01]  /*5c20*/  UMOV UR9, UR17 ;  /* 0x0000001100097c82 */ /* 0x000fe20008000000 */
[----:B------:R-:W-:Y:S01]  /*5c30*/  UMOV UR11, UR43 ;  /* 0x0000002b000b7c82 */ /* 0x000fe20008000000 */
[----:B------:R-:W-:Y:S01]  /*5c40*/  UMOV UR12, UR36 ;  /* 0x00000024000c7c82 */ /* 0x000fe20008000000 */
[C---:B------:R-:W-:Y:S01]  /*5c50*/  ISETP.NE.AND P0, PT, R14.reuse, 0x2, PT ;  /* 0x000000020e00780c */ /* 0x040fe20003f05270 */
[----:B------:R-:W-:Y:S01]  /*5c60*/  UPLOP3.LUT UP1, UPT, UPT, UPT, UPT, 0x80, 0x8 ;  /* 0x000000000008789c */ /* 0x000fe20003f2f070 */
[----:B------:R-:W-:Y:S01]  /*5c70*/  IMAD.U32 R8, RZ, RZ, UR5 ;  /* 0x00000005ff087e24 */ /* 0x000fe2000f8e00ff */
[----:B------:R-:W-:Y:S01]  /*5c80*/  UMOV UR36, UR30 ;  /* 0x0000001e00247c82 */ /* 0x000fe20008000000 */
[----:B------:R-:W-:Y:S01]  /*5c90*/  SEL R0, RZ, 0x1, P0 ;  /* 0x00000001ff007807 */ /* 0x000fe20000000000 */
[----:B------:R-:W-:Y:S01]  /*5ca0*/  UIADD3 UR20, UPT, UPT, UR13, UR18, URZ ;  /* 0x000000120d147290 */ /* 0x000fe2000fffe0ff */
[----:B------:R-:W-:Y:S01]  /*5cb0*/  SEL R14, R14, RZ, P0 ;  /* 0x000000ff0e0e7207 */ /* 0x000fe20000000000 */
[----:B------:R-:W-:Y:S01]  /*5cc0*/  UIADD3 UR16, UPT, UPT, UR14, UR16, URZ ;  /* 0x000000100e107290 */ /* 0x000fe2000fffe0ff */
[----:B------:R-:W-:Y:S01]  /*5cd0*/  LOP3.LUT R13, R13, R0, RZ, 0x3c, !PT ;  /* 0x000000000d0d7212 */ /* 0x000fe200078e3cff */
[----:B------:R-:W-:Y:S01]  /*5ce0*/  IMAD.U32 R9, RZ, RZ, UR4 ;  /* 0x00000004ff097e24 */ /* 0x000fe2000f8e00ff */
[----:B------:R-:W-:Y:S04]  /*5cf0*/  @!P1 R2UR UR4, R8 ;  /* 0x00000000080492ca */ /* 0x000fe800000e0000 */
[----:B------:R-:W-:Y:S11]  /*5d00*/  @!P1 R2UR UR5, R9 ;  /* 0x00000000090592ca */ /* 0x000ff600000e0000 */
[----:B------:R-:W-:Y:S02]  /*5d10*/  @!UPT UIADD3 URZ, UPT, UPT, URZ, URZ, URZ ;  /* 0x000000fffffff290 */ /* 0x000fe4000fffe0ff */
[----:B------:R3:W-:Y:S01]  /*5d20*/  @!UP0 UTMALDG.3D [UR8], [UR4], desc[UR6] ;  /* 0x00000608040085b4 */ /* 0x0007e20008011000 */
[----:B------:R3:W-:Y:S01]  /*5d30*/  @!P1 SYNCS.ARRIVE.TRANS64.RED.A0TR RZ, [UR21+0x38], R7 ;  /* 0x00003807ffff99a7 */ /* 0x0007e20008300415 */
[----:B------:R-:W-:Y:S01]  /*5d40*/  SYNCS.ARRIVE.TRANS64.RED.A1T0 RZ, [UR24], RZ ;  /* 0x000000ffffff79a7 */ /* 0x000fe20008100418 */
[----:B------:R-:W-:Y:S05]  /*5d50*/  BRA.U UP2, `(.L_x_100) ;  /* 0xffffffe902f07547 */ /* 0x000fea000b83ffff */
[----:B------:R-:W1:Y:S02]  /*5d60*/  SYNCS.PHASECHK.TRANS64.TRYWAIT P0, [UR21+0x40], R10 ;  /* 0x0000400aff0075a7 */ /* 0x000e640008001115 */
[----:B-1----:R-:W-:Y:S05]  /*5d70*/  @!P0 BRA `(.L_x_101) ;  /* 0x0000007000608947 */ /* 0x002fea0003800000 */
.L_x_226:
[----:B------:R-:W4:Y:S02]  /*5d80*/  SYNCS.PHASECHK.TRANS64.TRYWAIT P0, [UR21+0x48], R10 ;  /* 0x0000480aff0075a7 */ /* 0x000f240008001115 */
[----:B----4-:R-:W-:Y:S05]  /*5d90*/  @!P0 BRA `(.L_x_102) ;  /* 0x0000007000708947 */ /* 0x010fea0003800000 */
.L_x_228:
[----:B------:R-:W4:Y:S01]  /*5da0*/  SYNCS.PHASECHK.TRANS64.TRYWAIT P0, [UR21+0x50], R10 ;  /* 0x0000500aff0075a7 */ /* 0x000f220008001115 */
[----:B-1----:R-:W-:Y:S01]  /*5db0*/  HFMA2 R0, -RZ, RZ, 0, 5.9604644775390625e-08 ;  /* 0x00000001ff007431 */ /* 0x002fe200000001ff */
[----:B----4-:R-:W-:Y:S06]  /*5dc0*/  @!P0 BRA `(.L_x_103) ;  /* 0x00000070007c8947 */ /* 0x010fec0003800000 */
.L_x_230:
[----:B-1----:R-:W-:Y:S02]  /*5dd0*/  MOV R2, UR21 ;  /* 0x0000001500027c02 */ /* 0x002fe40008000f00 */
[----:B------:R-:W-:-:S07]  /*5de0*/  SHF.L.U32 R0, R0, 0x1f, RZ ;  /* 0x0000001f00007819 */ /* 0x000fce00000006ff */
.L_x_104:
[----:B-1----:R1:W4:Y:S02]  /*5df0*/  SYNCS.PHASECHK.TRANS64.TRYWAIT P0, [R2+URZ+0x58], R0 ;  /* 0x00005800020075a7 */ /* 0x00232400080011ff */
[----:B----4-:R-:W-:Y:S05]  /*5e00*/  @!P0 NANOSLEEP.SYNCS 0x989680 ;  /* 0x009896800000895d */ /* 0x010fea0003900000 */
[----:B------:R-:W4:Y:S02]  /*5e10*/  @!P0 SYNCS.PHASECHK.TRANS64 P0, [R2+URZ+0x58], R0 ;  /* 0x00005800020085a7 */ /* 0x000f2400080010ff */
[----:B--234-:R-:W-:Y:S05]  /*5e20*/  @P0 EXIT ;  /* 0x000000000000094d */ /* 0x01cfea0003800000 */
[----:B------:R-:W-:Y:S05]  /*5e30*/  BRA `(.L_x_104) ;  /* 0xfffffffc00ec7947 */ /* 0x000fea000383ffff */
.L_x_85:
[----:B------:R-:W-:-:S06]  /*5e40*/  UISETP.GE.AND UP0, UPT, UR21, 0x4, UPT ;  /* 0x000000041500788c */ /* 0x000fcc000bf06270 */
[----:B------:R-:W-:-:S13]  /*5e50*/  PLOP3.LUT P0, PT, PT, PT, UP0, 0x80, 0x8 ;  /* 0x000000000008781c */ /* 0x000fda0003f0f008 */
[----:B-1----:R-:W-:Y:S05]  /*5e60*/  @!P0 EXIT ;  /* 0x000000000000894d */ /* 0x002fea0003800000 */
[----:B------:R-:W-:Y:S01]  /*5e70*/  BAR.SYNC.DEFER_BLOCKING 0x6, 0xa0 ;  /* 0x0182800000007b1d */ /* 0x000fe20000010000 */
[C---:B------:R-:W-:Y:S01]  /*5e80*/  IMAD.SHL.U32 R4, R103.reuse, 0x20, RZ ;  /* 0x0000002067047824 */ /* 0x040fe200078e00ff */
[C---:B------:R-:W-:Y:S01]  /*5e90*/  LOP3.LUT R86, R103.reuse, 0x1, RZ, 0xc0, !PT ;  /* 0x0000000167567812 */ /* 0x040fe200078ec0ff */
[C---:B------:R-:W-:Y:S02]  /*5ea0*/  IMAD.U32 R37, R103.reuse, 0x10000, RZ ;  /* 0x0001000067257824 */ /* 0x040fe400078e00ff */
[----:B------:R-:W-:Y:S01]  /*5eb0*/  IMAD.SHL.U32 R44, R103, 0x4, RZ ;  /* 0x00000004672c7824 */ /* 0x000fe200078e00ff */
[----:B------:R-:W-:Y:S02]  /*5ec0*/  UMOV UR43, 0x400 ;  /* 0x00000400002b7882 */ /* 0x000fe40000000000 */
[----:B------:R-:W1:Y:S01]  /*5ed0*/  LDC.64 R82, c[0x0][0x888] ;  /* 0x00022200ff527b82 */ /* 0x000e620000000a00 */
[----:B------:R-:W-:Y:S01]  /*5ee0*/  ULEA UR43, UR52, UR43, 0x18 ;  /* 0x0000002b342b7291 */ /* 0x000fe2000f8ec0ff */
[----:B------:R-:W-:Y:S01]  /*5ef0*/  ISETP.NE.U32.AND P0, PT, R86, 0x1, PT ;  /* 0x000000015600780c */ /* 0x000fe20003f05070 */
[----:B------:R-:W-:Y:S01]  /*5f00*/  IMAD.MOV.U32 R102, RZ, RZ, 0x2 ;  /* 0x00000002ff667424 */ /* 0x000fe200078e00ff */
[----:B------:R-:W-:Y:S01]  /*5f10*/  LOP3.LUT R5, R4, 0xe0, RZ, 0xc0, !PT ;  /* 0x000000e004057812 */ /* 0x000fe200078ec0ff */
[----:B------:R-:W-:Y:S01]  /*5f20*/  UIADD3 UR4, UPT, UPT, UR43, 0x400, URZ ;  /* 0x000004002b047890 */ /* 0x000fe2000fffe0ff */
[----:B------:R-:W-:Y:S01]  /*5f30*/  LOP3.LUT R37, R37, 0x600000, RZ, 0xc0, !PT ;  /* 0x0060000025257812 */ /* 0x000fe200078ec0ff */
[----:B------:R-:W-:Y:S01]  /*5f40*/  IMAD.MOV.U32 R101, RZ, RZ, 0x4 ;  /* 0x00000004ff657424 */ /* 0x000fe200078e00ff */
[----:B------:R-:W2:Y:S01]  /*5f50*/  LDC.64 R84, c[0x0][0x890] ;  /* 0x00022400ff547b82 */ /* 0x000ea20000000a00 */
[----:B------:R-:W-:Y:S01]  /*5f60*/  R2P PR, R103, 0x6 ;  /* 0x0000000667007804 */ /* 0x000fe20000000000 */
[----:B------:R-:W-:Y:S01]  /*5f70*/  IMAD.MOV.U32 R36, RZ, RZ, RZ ;  /* 0x000000ffff247224 */ /* 0x000fe200078e00ff */
[----:B------:R-:W-:Y:S01]  /*5f80*/  LOP3.LUT R44, R5, 0x1c, R44, 0xf8, !PT ;  /* 0x0000001c052c7812 */ /* 0x000fe200078ef82c */
[----:B------:R-:W-:Y:S01]  /*5f90*/  IMAD.MOV.U32 R100, RZ, RZ, RZ ;  /* 0x000000ffff647224 */ /* 0x000fe200078e00ff */
[----:B------:R-:W-:Y:S01]  /*5fa0*/  LOP3.LUT R103, R103, 0x60, RZ, 0xc0, !PT ;  /* 0x0000006067677812 */ /* 0x000fe200078ec0ff */
[----:B------:R-:W-:Y:S01]  /*5fb0*/  IMAD.MOV.U32 R93, RZ, RZ, RZ ;  /* 0x000000ffff5d7224 */ /* 0x000fe200078e00ff */
[----:B------:R-:W-:Y:S01]  /*5fc0*/  LOP3.LUT R44, R44, 0xf00, R4, 0xf8, !PT ;  /* 0x00000f002c2c7812 */ /* 0x000fe200078ef804 */
[----:B------:R-:W3:Y:S01]  /*5fd0*/  LDC.64 R80, c[0x0][0x8b0] ;  /* 0x00022c00ff507b82 */ /* 0x000ee20000000a00 */
[----:B------:R-:W4:Y:S01]  /*5fe0*/  LDS R0, [UR43+0x100] ;  /* 0x0001002bff007984 */ /* 0x000f220008000800 */
[----:B------:R-:W-:Y:S01]  /*5ff0*/  IMAD.MOV.U32 R99, RZ, RZ, RZ ;  /* 0x000000ffff637224 */ /* 0x000fe200078e00ff */
[----:B------:R-:W-:Y:S01]  /*6000*/  SEL R102, R102, 0xfffffffe, !P1 ;  /* 0xfffffffe66667807 */ /* 0x000fe20004800000 */
[----:B------:R-:W-:Y:S01]  /*6010*/  IMAD.U32 R91, RZ, RZ, UR4 ;  /* 0x00000004ff5b7e24 */ /* 0x000fe2000f8e00ff */
[----:B------:R-:W-:Y:S01]  /*6020*/  SEL R101, R101, 0xfffffffc, !P2 ;  /* 0xfffffffc65657807 */ /* 0x000fe20005000000 */
[----:B------:R-:W1:Y:S02]  /*6030*/  LDCU UR63, c[0x0][0x370] ;  /* 0x00006e00ff3f77ac */ /* 0x000e640008000800 */
[----:B------:R-:W1:Y:S01]  /*6040*/  LDC.64 R46, c[0x0][0x8a8] ;  /* 0x00022a00ff2e7b82 */ /* 0x000e620000000a00 */
[----:B------:R-:W1:Y:S01]  /*6050*/  LDCU.64 UR54, c[0x0][0x348] ;  /* 0x00006900ff3677ac */ /* 0x000e620008000a00 */
[----:B------:R-:W1:Y:S01]  /*6060*/  LDCU UR42, c[0x0][0xb0c] ;  /* 0x00016180ff2a77ac */ /* 0x000e620008000800 */
[----:B------:R-:W1:Y:S01]  /*6070*/  LDCU UR39, c[0x0][0xb30] ;  /* 0x00016600ff2777ac */ /* 0x000e620008000800 */
[----:B------:R-:W1:Y:S01]  /*6080*/  LDCU.64 UR60, c[0x0][0x888] ;  /* 0x00011100ff3c77ac */ /* 0x000e620008000a00 */
[----:B------:R-:W1:Y:S01]  /*6090*/  LDCU.64 UR40, c[0x0][0xb28] ;  /* 0x00016500ff2877ac */ /* 0x000e620008000a00 */
[----:B------:R-:W1:Y:S01]  /*60a0*/  LDCU.128 UR56, c[0x0][0xb10] ;  /* 0x00016200ff3877ac */ /* 0x000e620008000c00 */
[----:B------:R-:W1:Y:S01]  /*60b0*/  LDCU UR62, c[0x0][0x374] ;  /* 0x00006e80ff3e77ac */ /* 0x000e620008000800 */
[----:B------:R-:W-:Y:S01]  /*60c0*/  UMOV UR53, URZ ;  /* 0x000000ff00357c82 */ /* 0x000fe20008000000 */
[----:B------:R-:W-:Y:S01]  /*60d0*/  UMOV UR47, URZ ;  /* 0x000000ff002f7c82 */ /* 0x000fe20008000000 */
[----:B----4-:R-:W-:Y:S01]  /*60e0*/  IMAD.IADD R37, R0, 0x1, R37 ;  /* 0x0000000100257824 */ /* 0x010fe200078e0225 */
[----:B--2---:R-:W-:-:S07]  /*60f0*/  P2R R0, PR, RZ, 0x1 ;  /* 0x00000001ff007803 */ /* 0x004fce0000000000 */
.L_x_180:
[----:B------:R-:W-:Y:S02]  /*6100*/  LEA R0, R93, UR43, 0x3 ;  /* 0x0000002b5d007c11 */ /* 0x000fe4000f8e18ff */
[----:B------:R-:W-:Y:S02]  /*6110*/  SHF.L.U32 R2, R99, 0x1f, RZ ;  /* 0x0000001f63027819 */ /* 0x000fe400000006ff */
[----:B-1----:R-:W-:Y:S02]  /*6120*/  LEA R4, R93, UR43, 0x4 ;  /* 0x0000002b5d047c11 */ /* 0x002fe4000f8e20ff */
[----:B------:R-:W2:Y:S02]  /*6130*/  SYNCS.PHASECHK.TRANS64.TRYWAIT P0, [R0+URZ+0x70], R2 ;  /* 0x00007002000075a7 */ /* 0x000ea400080011ff */
[----:B--2---:R-:W-:Y:S05]  /*6140*/  @!P0 BRA `(.L_x_105) ;  /* 0x0000006c00b48947 */ /* 0x004fea0003800000 */
.L_x_231:
[----:B------:R-:W-:Y:S01]  /*6150*/  R2UR UR7, R104 ;  /* 0x00000000680772ca */ /* 0x000fe200000e0000 */
[----:B------:R-:W4:Y:S01]  /*6160*/  LDS.128 R4, [R4+0xe0] ;  /* 0x0000e00004047984 */ /* 0x000f220000000c00 */
[----:B--2---:R-:W-:Y:S01]  /*6170*/  VIADD R0, R0, 0x80 ;  /* 0x0000008000007836 */ /* 0x004fe20000000000 */
[----:B------:R-:W-:Y:S04]  /*6180*/  UISETP.GE.AND UP0, UPT, UR45, 0x1, UPT ;  /* 0x000000012d00788c */ /* 0x000fe8000bf06270 */
[----:B------:R-:W-:Y:S01]  /*6190*/  PRMT R0, RZ, 0x654, R0 ;  /* 0x00000654ff007816 */ /* 0x000fe20000000000 */
[----:B------:R-:W-:Y:S01]  /*61a0*/  @!PT LDS RZ, [RZ] ;  /* 0x00000000fffff984 */ /* 0x000fe20000000800 */
[----:B------:R-:W-:Y:S01]  /*61b0*/  @!PT LDS RZ, [RZ] ;  /* 0x00000000fffff984 */ /* 0x000fe20000000800 */
[----:B------:R-:W-:Y:S01]  /*61c0*/  @!PT LDS RZ, [RZ] ;  /* 0x00000000fffff984 */ /* 0x000fe20000000800 */
[----:B------:R-:W-:Y:S01]  /*61d0*/  @!PT LDS RZ, [RZ] ;  /* 0x00000000fffff984 */ /* 0x000fe20000000800 */
[----:B------:R2:W-:Y:S06]  /*61e0*/  MEMBAR.ALL.CTA ;  /* 0x0000000000007992 */ /* 0x0005ec0000008000 */
[----:B--2---:R-:W2:Y:S02]  /*61f0*/  FENCE.VIEW.ASYNC.S ;  /* 0x00000000000073c6 */ /* 0x004ea40000000000 */
[----:B--2---:R2:W-:Y:S01]  /*6200*/  SYNCS.ARRIVE.TRANS64.RED.A1T0 RZ, [R0+URZ], RZ ;  /* 0x000000ff00ff79a7 */ /* 0x0045e200081004ff */
[----:B----4-:R-:W-:Y:S11]  /*6210*/  LOP3.LUT P0, RZ, R6, 0x1, RZ, 0xc0, !PT ;  /* 0x0000000106ff7812 */ /* 0x010ff6000780c0ff */
[----:B------:R-:W-:Y:S02]  /*6220*/  @!UPT UIADD3 URZ, UPT, UPT, URZ, URZ, URZ ;  /* 0x000000fffffff290 */ /* 0x000fe4000fffe0ff */
[----:B------:R-:W-:Y:S01]  /*6230*/  VOTEU.ANY UP1, P0 ;  /* 0x0000000000ff7886 */ /* 0x000fe20000020100 */
[----:B------:R-:W-:Y:S01]  /*6240*/  PLOP3.LUT P0, PT, PT, PT, UP1, 0x80, 0x8 ;  /* 0x000000000008781c */ /* 0x000fe20003f0f018 */
[----:B------:R-:W-:Y:S06]  /*6250*/  UP2UR UR4, UPR, URZ, 0x2 ;  /* 0x00000002ff047883 */ /* 0x000fec0008000000 */
[----:B------:R-:W-:Y:S06]  /*6260*/  IMAD.U32 R105, RZ, RZ, UR4 ;  /* 0x00000004ff697e24 */ /* 0x000fec000f8e00ff */
[----:B------:R-:W-:Y:S02]  /*6270*/  @P0 SHF.R.U32.HI R2, RZ, 0x10, R5 ;  /* 0x00000010ff020819 */ /* 0x000fe40000011605 */
[----:B------:R-:W-:Y:S02]  /*6280*/  @P0 MOV R3, R4 ;  /* 0x0000000400030202 */ /* 0x000fe40000000f00 */
[----:B------:R-:W-:Y:S02]  /*6290*/  @P0 R2UR UR4, R2 ;  /* 0x00000000020402ca */ /* 0x000fe400000e0000 */
[----:B------:R-:W-:Y:S02]  /*62a0*/  @P0 LOP3.LUT R4, R5, 0xffff, RZ, 0xc0, !PT ;  /* 0x0000ffff05040812 */ /* 0x000fe400078ec0ff */
[----:B------:R-:W-:Y:S02]  /*62b0*/  @P0 R2UR UR6, R3 ;  /* 0x00000000030602ca */ /* 0x000fe400000e0000 */
[----:B------:R-:W-:Y:S07]  /*62c0*/  @P0 R2UR UR5, R4 ;  /* 0x00000000040502ca */ /* 0x000fee00000e0000 */
[----:B------:R-:W-:Y:S02]  /*62d0*/  @UP1 UMOV UR7, UR4 ;  /* 0x0000000400071c82 */ /* 0x000fe40008000000 */
[----:B------:R-:W-:Y:S02]  /*62e0*/  IMAD.U32 R104, RZ, RZ, UR7 ;  /* 0x00000007ff687e24 */ /* 0x000fe4000f8e00ff */
[----:B------:R-:W-:Y:S02]  /*62f0*/  @UP1 UMOV UR38, UR6 ;  /* 0x0000000600261c82 */ /* 0x000fe40008000000 */
[----:B------:R-:W-:Y:S01]  /*6300*/  @UP1 UMOV UR37, UR5 ;  /* 0x0000000500251c82 */ /* 0x000fe20008000000 */
[----:B--2---:R-:W-:Y:S05]  /*6310*/  BRA.U !UP0, `(.L_x_106) ;  /* 0x0000000108cc7547 */ /* 0x004fea000b800000 */
[----:B------:R-:W2:Y:S01]  /*6320*/  LDCU UR12, c[0x0][0xb20] ;  /* 0x00016400ff0c77ac */ /* 0x000ea20008000800 */
[----:B-1----:R-:W-:Y:S02]  /*6330*/  UIMAD.WIDE.U32 UR4, UR62, UR59, URZ ;  /* 0x0000003b3e0472a5 */ /* 0x002fe4000f8e00ff */
[----:B------:R-:W-:Y:S02]  /*6340*/  UIMAD.WIDE.U32 UR6, UR63, UR56, URZ ;  /* 0x000000383f0672a5 */ /* 0x000fe4000f8e00ff */
[----:B------:R-:W-:Y:S02]  /*6350*/  UISETP.NE.AND UP0, UPT, UR58, 0x1, UPT ;  /* 0x000000013a00788c */ /* 0x000fe4000bf05270 */
[----:B------:R-:W-:Y:S02]  /*6360*/  UIMAD.WIDE.U32 UR8, UR37, UR59, URZ ;  /* 0x0000003b250872a5 */ /* 0x000fe4000f8e00ff */
[----:B------:R-:W-:Y:S02]  /*6370*/  UIMAD.WIDE.U32 UR10, UR38, UR56, URZ ;  /* 0x00000038260a72a5 */ /* 0x000fe4000f8e00ff */
[----:B------:R-:W-:Y:S02]  /*6380*/  UISETP.NE.AND UP1, UPT, UR42, 0x1, UPT ;  /* 0x000000012a00788c */ /* 0x000fe4000bf25270 */
[----:B------:R-:W-:Y:S01]  /*6390*/  UISETP.NE.AND UP2, UPT, UR45, 0x1, UPT ;  /* 0x000000012d00788c */ /* 0x000fe2000bf45270 */
[----:B------:R-:W-:Y:S02]  /*63a0*/  UMOV UR4, UR5 ;  /* 0x0000000500047c82 */ /* 0x000fe40008000000 */
[----:B--2---:R-:W-:Y:S03]  /*63b0*/  USHF.R.U32.HI UR5, URZ, UR12, UR4 ;  /* 0x0000000cff057299 */ /* 0x004fe60008011604 */
[----:B------:R-:W-:Y:S02]  /*63c0*/  UMOV UR4, UR7 ;  /* 0x0000000700047c82 */ /* 0x000fe40008000000 */
[----:B------:R-:W-:Y:S02]  /*63d0*/  USHF.R.U32.HI UR7, URZ, UR57, UR4 ;  /* 0x00000039ff077299 */ /* 0x000fe40008011604 */
[----:B------:R-:W-:Y:S02]  /*63e0*/  USEL UR4, UR62, UR5, !UP0 ;  /* 0x000000053e047287 */ /* 0x000fe4000c000000 */
[----:B------:R-:W-:Y:S01]  /*63f0*/  USEL UR7, UR63, UR7, !UP1 ;  /* 0x000000073f077287 */ /* 0x000fe2000c800000 */
[----:B------:R-:W-:Y:S01]  /*6400*/  UMOV UR5, UR9 ;  /* 0x0000000900057c82 */ /* 0x000fe20008000000 */
[----:B------:R-:W-:Y:S02]  /*6410*/  UIMAD.WIDE.U32 UR8, UR4, UR40, URZ ;  /* 0x00000028040872a5 */ /* 0x000fe4000f8e00ff */
[----:B------:R-:W-:Y:S03]  /*6420*/  USHF.R.U32.HI UR6, URZ, UR12, UR5 ;  /* 0x0000000cff067299 */ /* 0x000fe60008011605 */
[----:B------:R-:W-:Y:S01]  /*6430*/  UMOV UR5, UR11 ;  /* 0x0000000b00057c82 */ /* 0x000fe20008000000 */
[----:B------:R-:W-:Y:S02]  /*6440*/  UIMAD.WIDE.U32 UR10, UR7, UR40, URZ ;  /* 0x00000028070a72a5 */ /* 0x000fe4000f8e00ff */
[----:B------:R-:W-:Y:S02]  /*6450*/  USHF.R.U32.HI UR12, URZ, UR57, UR5 ;  /* 0x00000039ff0c7299 */ /* 0x000fe40008011605 */
[----:B------:R-:W-:Y:S01]  /*6460*/  USEL UR6, UR37, UR6, !UP0 ;  /* 0x0000000625067287 */ /* 0x000fe2000c000000 */
[----:B------:R-:W-:Y:S02]  /*6470*/  UMOV UR5, UR9 ;  /* 0x0000000900057c82 */ /* 0x000fe40008000000 */
[----:B------:R-:W-:Y:S01]  /*6480*/  UMOV UR10, UR11 ;  /* 0x0000000b000a7c82 */ /* 0x000fe20008000000 */
[----:B------:R-:W-:Y:S02]  /*6490*/  @UP2 USHF.R.U32.HI UR4, URZ, UR41, UR5 ;  /* 0x00000029ff042299 */ /* 0x000fe40008011605 */
[----:B------:R-:W-:Y:S02]  /*64a0*/  @UP2 USHF.R.U32.HI UR7, URZ, UR41, UR10 ;  /* 0x00000029ff072299 */ /* 0x000fe4000801160a */
[----:B------:R-:W-:Y:S02]  /*64b0*/  UIMAD UR4, UR45, UR4, URZ ;  /* 0x000000042d0472a4 */ /* 0x000fe4000f8e02ff */
        /* <DEDUP_REMOVED lines=8> */
[----:B------:R-:W-:Y:S02]  /*6540*/  USEL UR11, UR6, UR4, !UP2 ;  /* 0x00000004060b7287 */ /* 0x000fe4000d000000 */
[----:B------:R-:W-:Y:S02]  /*6550*/  UIADD3 UR8, UPT, UPT, -UR5, URZ, URZ ;  /* 0x000000ff05087290 */ /* 0x000fe4000fffe1ff */
[----:B------:R-:W-:Y:S01]  /*6560*/  UIADD3 UR10, UPT, UPT, -UR11, URZ, URZ ;  /* 0x000000ff0b0a7290 */ /* 0x000fe2000fffe1ff */
[----:B------:R-:W-:Y:S01]  /*6570*/  @!UP0 UMOV UR4, UR9 ;  /* 0x0000000900048c82 */ /* 0x000fe20008000000 */
[----:B------:R-:W-:Y:S02]  /*6580*/  UIADD3 UR9, UPT, UPT, -UR6, URZ, URZ ;  /* 0x000000ff06097290 */ /* 0x000fe4000fffe1ff */
[----:B------:R-:W-:Y:S02]  /*6590*/  @!UP0 USHF.R.U32.HI UR4, URZ, UR41, UR4 ;  /* 0x00000029ff048299 */ /* 0x000fe40008011604 */
[----:B------:R-:W-:Y:S02]  /*65a0*/  UIMAD UR10, UR45, UR10, UR6 ;  /* 0x0000000a2d0a72a4 */ /* 0x000fe4000f8e0206 */
[----:B------:R-:W-:Y:S04]  /*65b0*/  @!UP0 USEL UR4, UR5, UR4, !UP2 ;  /* 0x0000000405048287 */ /* 0x000fe8000d000000 */
[----:B------:R-:W-:Y:S02]  /*65c0*/  @!UP0 UIMAD UR10, UR7, UR10, UR4 ;  /* 0x0000000a070a82a4 */ /* 0x000fe4000f8e0204 */
[----:B------:R-:W-:Y:S02]  /*65d0*/  @!UP0 UIADD3 UR11, UPT, UPT, UR11, -UR4, URZ ;  /* 0x800000040b0b8290 */ /* 0x000fe4000fffe0ff */
[----:B------:R-:W-:Y:S02]  /*65e0*/  UIMAD UR7, UR42, UR8, UR38 ;  /* 0x000000082a0772a4 */ /* 0x000fe4000f8e0226 */
[----:B------:R-:W-:Y:S02]  /*65f0*/  @!UP0 UIMAD UR6, UR11, UR45, UR5 ;  /* 0x0000002d0b0682a4 */ /* 0x000fe4000f8e0205 */
[----:B------:R-:W-:Y:S01]  /*6600*/  UIMAD UR4, UR58, UR9, UR37 ;  /* 0x000000093a0472a4 */ /* 0x000fe2000f8e0225 */
[----:B------:R-:W-:Y:S02]  /*6610*/  @!UP0 UMOV UR5, UR10 ;  /* 0x0000000a00058c82 */ /* 0x000fe40008000000 */
[----:B------:R-:W-:Y:S02]  /*6620*/  UIMAD UR38, UR5, UR42, UR7 ;  /* 0x0000002a052672a4 */ /* 0x000fe4000f8e0207 */
[----:B------:R-:W-:Y:S11]  /*6630*/  UIMAD UR37, UR6, UR58, UR4 ;  /* 0x0000003a062572a4 */ /* 0x000ff6000f8e0204 */
[----:B------:R-:W-:Y:S01]  /*6640*/  @!UPT UIADD3 URZ, UPT, UPT, URZ, URZ, URZ ;  /* 0x000000fffffff290 */ /* 0x000fe2000fffe0ff */
.L_x_106:
[----:B-1----:R-:W-:Y:S01]  /*6650*/  UISETP.NE.AND UP0, UPT, UR39, 0x1, UPT ;  /* 0x000000012700788c */ /* 0x002fe2000bf05270 */
[----:B------:R-:W-:Y:S01]  /*6660*/  LOP3.LUT P0, RZ, R91, 0x3f0, RZ, 0xc0, !PT ;  /* 0x000003f05bff7812 */ /* 0x000fe2000780c0ff */
[----:B------:R-:W-:Y:S01]  /*6670*/  USHF.L.U32 UR50, UR16, 0x7, URZ ;  /* 0x0000000710327899 */ /* 0x000fe200080006ff */
[----:B------:R-:W-:Y:S01]  /*6680*/  BSSY.RECONVERGENT B6, `(.L_x_107) ;  /* 0x0000034000067945 */ /* 0x000fe20003800200 */
[----:B------:R-:W-:Y:S01]  /*6690*/  USHF.L.U32 UR49, UR20, 0x8, URZ ;  /* 0x0000000814317899 */ /* 0x000fe200080006ff */
[----:B------:R-:W-:Y:S06]  /*66a0*/  IADD3 R93, PT, PT, R93, 0x1, RZ ;  /* 0x000000015d5d7810 */ /* 0x000fec0007ffe0ff */
[----:B------:R-:W1:Y:S01]  /*66b0*/  @!UP0 LDCU.128 UR12, c[0x0][0xb10] ;  /* 0x00016200ff0c87ac */ /* 0x000e620008000c00 */
[----:B------:R-:W2:Y:S01]  /*66c0*/  @!UP0 LDCU UR5, c[0x0][0xb0c] ;  /* 0x00016180ff0587ac */ /* 0x000ea20008000800 */
[----:B------:R-:W4:Y:S01]  /*66d0*/  @!UP0 LDCU UR10, c[0x0][0xb20] ;  /* 0x00016400ff0a87ac */ /* 0x000f220008000800 */
[----:B-1----:R-:W-:Y:S02]  /*66e0*/  UIMAD.WIDE.U32 UR8, UR38, UR12, URZ ;  /* 0x0000000c260872a5 */ /* 0x002fe4000f8e00ff */
[----:B------:R-:W-:Y:S02]  /*66f0*/  UIMAD.WIDE.U32 UR6, UR37, UR15, URZ ;  /* 0x0000000f250672a5 */ /* 0x000fe4000f8e00ff */
[----:B------:R-:W-:Y:S03]  /*6700*/  @!UP0 UISETP.NE.AND UP1, UPT, UR14, 0x1, UPT ;  /* 0x000000010e00888c */ /* 0x000fe6000bf25270 */
[----:B------:R-:W-:Y:S01]  /*6710*/  @!UP0 UMOV UR4, UR9 ;  /* 0x0000000900048c82 */ /* 0x000fe20008000000 */
[----:B--2---:R-:W-:Y:S02]  /*6720*/  @!UP0 UISETP.NE.AND UP2, UPT, UR5, 0x1, UPT ;  /* 0x000000010500888c */ /* 0x004fe4000bf45270 */
[----:B------:R-:W-:Y:S01]  /*6730*/  @!UP0 USHF.R.U32.HI UR4, URZ, UR13, UR4 ;  /* 0x0000000dff048299 */ /* 0x000fe20008011604 */
[----:B------:R-:W-:Y:S02]  /*6740*/  @!UP0 UMOV UR6, UR7 ;  /* 0x0000000700068c82 */ /* 0x000fe40008000000 */
[----:B----4-:R-:W-:Y:S02]  /*6750*/  @!UP0 USHF.R.U32.HI UR6, URZ, UR10, UR6 ;  /* 0x0000000aff068299 */ /* 0x010fe40008011606 */
[----:B------:R-:W-:Y:S02]  /*6760*/  @!UP0 USEL UR7, UR38, UR4, !UP2 ;  /* 0x0000000426078287 */ /* 0x000fe4000d000000 */
[----:B------:R-:W-:Y:S04]  /*6770*/  @!UP0 USEL UR6, UR37, UR6, !UP1 ;  /* 0x0000000625068287 */ /* 0x000fe8000c800000 */
[----:B------:R-:W-:Y:S02]  /*6780*/  @!UP0 UIADD3 UR4, UPT, UPT, -UR7, UR6, URZ ;  /* 0x0000000607048290 */ /* 0x000fe4000fffe1ff */
[----:B------:R-:W-:Y:S02]  /*6790*/  @!UP0 UIADD3 UR6, UPT, UPT, UR7, -UR6, URZ ;  /* 0x8000000607068290 */ /* 0x000fe4000fffe0ff */
[----:B------:R-:W-:Y:S02]  /*67a0*/  @!UP0 UIMAD UR38, UR4, UR5, UR38 ;  /* 0x00000005042682a4 */ /* 0x000fe4000f8e0226 */
[----:B------:R-:W-:Y:S01]  /*67b0*/  @!UP0 UIMAD UR37, UR6, UR14, UR37 ;  /* 0x0000000e062582a4 */ /* 0x000fe2000f8e0225 */
[----:B------:R-:W-:Y:S11]  /*67c0*/  @!P0 BRA `(.L_x_108) ;  /* 0x00000000007c8947 */ /* 0x000ff60003800000 */
[----:B------:R-:W1:Y:S01]  /*67d0*/  LDCU.64 UR8, c[0x4][0x80] ;  /* 0x01001000ff0877ac */ /* 0x000e620008000a00 */
[----:B------:R-:W-:Y:S01]  /*67e0*/  MOV R2, 0x0 ;  /* 0x0000000000027802 */ /* 0x000fe20000000f00 */
[----:B------:R-:W-:Y:S02]  /*67f0*/  HFMA2 R12, -RZ, RZ, 0, 5.9604644775390625e-08 ;  /* 0x00000001ff0c7431 */ /* 0x000fe400000001ff */
[----:B------:R-:W-:Y:S01]  /*6800*/  IMAD.MOV.U32 R8, RZ, RZ, 0x70 ;  /* 0x00000070ff087424 */ /* 0x000fe200078e00ff */
[----:B------:R2:W4:Y:S01]  /*6810*/  LDC.64 R14, c[0x4][R2] ;  /* 0x01000000020e7b82 */ /* 0x0005220000000a00 */
[----:B------:R-:W3:Y:S01]  /*6820*/  LDCU.64 UR6, c[0x4][0x88] ;  /* 0x01001100ff0677ac */ /* 0x000ee20008000a00 */
[----:B------:R-:W-:Y:S01]  /*6830*/  IMAD.MOV.U32 R13, RZ, RZ, RZ ;  /* 0x000000ffff0d7224 */ /* 0x000fe200078e00ff */
[----:B------:R-:W2:Y:S01]  /*6840*/  LDCU.64 UR4, c[0x4][0x8] ;  /* 0x01000100ff0477ac */ /* 0x000ea20008000a00 */
[----:B-1----:R-:W-:Y:S01]  /*6850*/  MOV R5, UR9 ;  /* 0x0000000900057c02 */ /* 0x002fe20008000f00 */
[----:B------:R-:W-:Y:S01]  /*6860*/  IMAD.U32 R4, RZ, RZ, UR8 ;  /* 0x00000008ff047e24 */ /* 0x000fe2000f8e00ff */
[----:B---3--:R-:W-:Y:S01]  /*6870*/  MOV R7, UR7 ;  /* 0x0000000700077c02 */ /* 0x008fe20008000f00 */
[----:B------:R-:W-:Y:S01]  /*6880*/  IMAD.U32 R6, RZ, RZ, UR6 ;  /* 0x00000006ff067e24 */ /* 0x000fe2000f8e00ff */
[----:B--2---:R-:W-:Y:S01]  /*6890*/  MOV R11, UR5 ;  /* 0x00000005000b7c02 */ /* 0x004fe20008000f00 */
[----:B------:R-:W-:Y:S02]  /*68a0*/  IMAD.U32 R10, RZ, RZ, UR4 ;  /* 0x00000004ff0a7e24 */ /* 0x000fe4000f8e00ff */
[----:B------:R-:W-:Y:S07]  /*68b0*/  LEPC R20, `(.L_x_109) ;  /* 0x000000001014794e */ /* 0x000fee0000000000 */
[----:B----45:R-:W-:Y:S05]  /*68c0*/  CALL.ABS.NOINC R14 ;  /* 0x000000000e007343 */ /* 0x030fea0003c00000 */
.L_x_109:
[----:B------:R-:W1:Y:S01]  /*68d0*/  LDCU.64 UR8, c[0x4][0x80] ;  /* 0x01001000ff0877ac */ /* 0x000e620008000a00 */
[----:B------:R-:W2:Y:S01]  /*68e0*/  LDC.64 R2, c[0x4][R2] ;  /* 0x0100000002027b82 */ /* 0x000ea20000000a00 */
[----:B------:R-:W-:Y:S02]  /*68f0*/  HFMA2 R12, -RZ, RZ, 0, 5.9604644775390625e-08 ;  /* 0x00000001ff0c7431 */ /* 0x000fe400000001ff */
[----:B------:R-:W-:Y:S02]  /*6900*/  IMAD.MOV.U32 R8, RZ, RZ, 0x70 ;  /* 0x00000070ff087424 */ /* 0x000fe400078e00ff */
[----:B------:R-:W-:Y:S01]  /*6910*/  IMAD.MOV.U32 R13, RZ, RZ, RZ ;  /* 0x000000ffff0d7224 */ /* 0x000fe200078e00ff */
[----:B------:R-:W3:Y:S01]  /*6920*/  LDCU.64 UR6, c[0x4][0x88] ;  /* 0x01001100ff0677ac */ /* 0x000ee20008000a00 */
[----:B------:R-:W4:Y:S01]  /*6930*/  LDCU.64 UR4, c[0x4][0x8] ;  /* 0x01000100ff0477ac */ /* 0x000f220008000a00 */
[----:B-1----:R-:W-:Y:S02]  /*6940*/  MOV R4, UR8 ;  /* 0x0000000800047c02 */ /* 0x002fe40008000f00 */
[----:B------:R-:W-:Y:S02]  /*6950*/  MOV R5, UR9 ;  /* 0x0000000900057c02 */ /* 0x000fe40008000f00 */
[----:B---3--:R-:W-:Y:S01]  /*6960*/  MOV R7, UR7 ;  /* 0x0000000700077c02 */ /* 0x008fe20008000f00 */
[----:B------:R-:W-:Y:S01]  /*6970*/  IMAD.U32 R6, RZ, RZ, UR6 ;  /* 0x00000006ff067e24 */ /* 0x000fe2000f8e00ff */
[----:B----4-:R-:W-:Y:S01]  /*6980*/  MOV R11, UR5 ;  /* 0x00000005000b7c02 */ /* 0x010fe20008000f00 */
[----:B------:R-:W-:Y:S02]  /*6990*/  IMAD.U32 R10, RZ, RZ, UR4 ;  /* 0x00000004ff0a7e24 */ /* 0x000fe4000f8e00ff */
[----:B------:R-:W-:Y:S07]  /*69a0*/  LEPC R20, `(.L_x_108) ;  /* 0x000000001014794e */ /* 0x000fee0000000000 */
[----:B--2---:R-:W-:Y:S05]  /*69b0*/  CALL.ABS.NOINC R2 ;  /* 0x0000000002007343 */ /* 0x004fea0003c00000 */
.L_x_108:
[----:B------:R-:W-:Y:S05]  /*69c0*/  BSYNC.RECONVERGENT B6 ;  /* 0x0000000000067941 */ /* 0x000fea0003800200 */
.L_x_107:
[----:B------:R-:W-:Y:S02]  /*69d0*/  ISETP.NE.U32.AND P0, PT, RZ, UR60, PT ;  /* 0x0000003cff007c0c */ /* 0x000fe4000bf05070 */
[C---:B------:R-:W-:Y:S02]  /*69e0*/  ISETP.NE.U32.AND P1, PT, R84.reuse, RZ, PT ;  /* 0x000000ff5400720c */ /* 0x040fe40003f25070 */
[----:B------:R-:W-:Y:S02]  /*69f0*/  ISETP.NE.U32.AND P4, PT, R84, RZ, PT ;  /* 0x000000ff5400720c */ /* 0x000fe40003f85070 */
[----:B------:R-:W-:Y:S02]  /*6a00*/  ISETP.NE.AND.EX P0, PT, RZ, UR61, PT, P0 ;  /* 0x0000003dff007c0c */ /* 0x000fe4000bf05300 */
[C---:B------:R-:W-:Y:S02]  /*6a10*/  ISETP.NE.AND.EX P1, PT, R85.reuse, RZ, PT, P1 ;  /* 0x000000ff5500720c */ /* 0x040fe40003f25310 */
[----:B------:R-:W-:Y:S02]  /*6a20*/  ISETP.NE.AND.EX P4, PT, R85, RZ, P0, P4 ;  /* 0x000000ff5500720c */ /* 0x000fe40000785340 */
[----:B---3--:R-:W-:Y:S02]  /*6a30*/  ISETP.NE.U32.AND P5, PT, R80, RZ, PT ;  /* 0x000000ff5000720c */ /* 0x008fe40003fa5070 */
[----:B------:R-:W-:Y:S02]  /*6a40*/  ISETP.NE.U32.AND P3, PT, RZ, UR60, PT ;  /* 0x0000003cff007c0c */ /* 0x000fe4000bf65070 */
[----:B------:R-:W-:Y:S02]  /*6a50*/  PLOP3.LUT P2, PT, PT, PT, PT, 0x8, 0x80 ;  /* 0x000000000080781c */ /* 0x000fe40003f4e170 */
[----:B------:R-:W-:Y:S02]  /*6a60*/  ISETP.NE.AND.EX P5, PT, R81, RZ, PT, P5 ;  /* 0x000000ff5100720c */ /* 0x000fe40003fa5350 */
[----:B------:R-:W-:Y:S03]  /*6a70*/  ISETP.NE.AND.EX P3, PT, RZ, UR61, PT, P3 ;  /* 0x0000003dff007c0c */ /* 0x000fe6000bf65330 */
[----:B------:R-:W-:Y:S01]  /*6a80*/  @!P4 PLOP3.LUT P2, PT, P1, PT, PT, 0x80, 0x8 ;  /* 0x000000000008c81c */ /* 0x000fe20000f4f070 */
[----:B------:R-:W-:Y:S01]  /*6a90*/  @!UPT UIADD3 URZ, UPT, UPT, URZ, URZ, URZ ;  /* 0x000000fffffff290 */ /* 0x000fe2000fffe0ff */
[----:B------:R-:W-:Y:S11]  /*6aa0*/  @!P1 BRA `(.L_x_110) ;  /* 0x0000000000309947 */ /* 0x000ff60003800000 */
[----:B------:R-:W-:Y:S01]  /*6ab0*/  ISETP.NE.U32.AND P0, PT, R82, RZ, PT ;  /* 0x000000ff5200720c */ /* 0x000fe20003f05070 */
[----:B------:R-:W1:Y:S01]  /*6ac0*/  LDCU.64 UR4, c[0x0][0x358] ;  /* 0x00006b00ff0477ac */ /* 0x000e620008000a00 */
[----:B------:R-:W-:Y:S02]  /*6ad0*/  IMAD.MOV.U32 R87, RZ, RZ, 0x1 ;  /* 0x00000001ff577424 */ /* 0x000fe400078e00ff */
[----:B------:R-:W-:Y:S11]  /*6ae0*/  ISETP.NE.AND.EX P0, PT, R83, RZ, PT, P0 ;  /* 0x000000ff5300720c */ /* 0x000ff60003f05300 */
[----:B------:R-:W-:Y:S02]  /*6af0*/  @!UPT UIADD3 URZ, UPT, UPT, URZ, URZ, URZ ;  /* 0x000000fffffff290 */ /* 0x000fe4000fffe0ff */
[----:B------:R-:W2:Y:S01]  /*6b00*/  @P0 LDC.64 R2, c[0x0][0x888] ;  /* 0x00022200ff020b82 */ /* 0x000ea20000000a00 */
[----:B------:R-:W-:Y:S04]  /*6b10*/  @P0 IMAD R0, R84, UR36, RZ ;  /* 0x0000002454000c24 */ /* 0x000fe8000f8e02ff */
[----:B--2---:R-:W-:Y:S04]  /*6b20*/  @P0 IMAD.WIDE R2, R0, 0x4, R2 ;  /* 0x0000000400020825 */ /* 0x004fe800078e0202 */
[----:B------:R-:W-:Y:S01]  /*6b30*/  HFMA2 R0, -RZ, RZ, 0, 5.9604644775390625e-08 ;  /* 0x00000001ff007431 */ /* 0x000fe200000001ff */
[----:B-1---5:R1:W5:Y:S04]  /*6b40*/  @P0 LDG.E R45, desc[UR4][R2.64] ;  /* 0x00000004022d0981 */ /* 0x022368000c1e1900 */
[----:B------:R-:W-:Y:S01]  /*6b50*/  @!P0 PRMT R87, R0, 0x7610, R87 ;  /* 0x0000761000578816 */ /* 0x000fe20000000057 */
[----:B-1----:R-:W2:Y:S06]  /*6b60*/  @!P0 LDC R45, c[0x0][0x880] ;  /* 0x00022000ff2d8b82 */ /* 0x002eac0000000800 */
.L_x_110:
[----:B------:R-:W-:Y:S05]  /*6b70*/  @!P5 BRA `(.L_x_111) ;  /* 0x000000000024d947 */ /* 0x000fea0003800000 */
[----:B------:R-:W-:Y:S01]  /*6b80*/  ISETP.NE.U32.AND P0, PT, R46, RZ, PT ;  /* 0x000000ff2e00720c */ /* 0x000fe20003f05070 */
[----:B------:R-:W1:Y:S03]  /*6b90*/  LDCU.64 UR4, c[0x0][0x358] ;  /* 0x00006b00ff0477ac */ /* 0x000e660008000a00 */
[----:B------:R-:W-:Y:S11]  /*6ba0*/  ISETP.NE.AND.EX P0, PT, R47, RZ, PT, P0 ;  /* 0x000000ff2f00720c */ /* 0x000ff60003f05300 */
[----:B------:R-:W-:Y:S02]  /*6bb0*/  @!UPT UIADD3 URZ, UPT, UPT, URZ, URZ, URZ ;  /* 0x000000fffffff290 */ /* 0x000fe4000fffe0ff */
[----:B------:R-:W3:Y:S01]  /*6bc0*/  @P0 LDC.64 R2, c[0x0][0x8a8] ;  /* 0x00022a00ff020b82 */ /* 0x000ee20000000a00 */
[----:B------:R-:W-:Y:S04]  /*6bd0*/  @P0 IMAD R0, R80, UR36, RZ ;  /* 0x0000002450000c24 */ /* 0x000fe8000f8e02ff */
[----:B---3--:R-:W-:Y:S05]  /*6be0*/  @P0 IMAD.WIDE R2, R0, 0x4, R2 ;  /* 0x0000000400020825 */ /* 0x008fea00078e0202 */
[----:B-1---5:R1:W5:Y:S02]  /*6bf0*/  @P0 LDG.E R38, desc[UR4][R2.64] ;  /* 0x0000000402260981 */ /* 0x022364000c1e1900 */
[----:B-1----:R-:W3:Y:S02]  /*6c00*/  @!P0 LDC R38, c[0x0][0x8a0] ;  /* 0x00022800ff268b82 */ /* 0x002ee40000000800 */
.L_x_111:
[----:B--2--5:R-:W-:Y:S01]  /*6c10*/  FSETP.NEU.AND P0, PT, R45, RZ, PT ;  /* 0x000000ff2d00720b */ /* 0x024fe20003f0d000 */
[----:B------:R-:W-:Y:S01]  /*6c20*/  IMAD.SHL.U32 R109, R44, 0x4, RZ ;  /* 0x000000042c6d7824 */ /* 0x000fe200078e00ff */
[----:B------:R-:W-:Y:S01]  /*6c30*/  SEL R3, RZ, 0xffffffff, P3 ;  /* 0xffffffffff037807 */ /* 0x000fe20001800000 */
[----:B------:R-:W-:Y:S01]  /*6c40*/  IMAD.SHL.U32 R112, R101, 0x10, RZ ;  /* 0x0000001065707824 */ /* 0x000fe200078e00ff */
[----:B------:R-:W-:Y:S01]  /*6c50*/  @!P4 LOP3.LUT P3, RZ, R87, 0xff, RZ, 0xc0, !PT ;  /* 0x000000ff57ffc812 */ /* 0x000fe2000786c0ff */
[----:B------:R-:W-:Y:S01]  /*6c60*/  VIADD R108, R109, UR43 ;  /* 0x0000002b6d6c7c36 */ /* 0x000fe20008000000 */
[----:B------:R-:W-:Y:S01]  /*6c70*/  @!P4 SEL R0, RZ, 0xffffffff, P0 ;  /* 0xffffffffff00c807 */ /* 0x000fe20000000000 */
[----:B------:R-:W-:Y:S01]  /*6c80*/  IMAD.MOV.U32 R114, RZ, RZ, -0x10 ;  /* 0xfffffff0ff727424 */ /* 0x000fe200078e00ff */
[----:B------:R-:W-:Y:S01]  /*6c90*/  LEA R110, R36, UR43, 0x3 ;  /* 0x0000002b246e7c11 */ /* 0x000fe2000f8e18ff */
[----:B------:R-:W-:Y:S01]  /*6ca0*/  IMAD.SHL.U32 R113, R102, 0x10, RZ ;  /* 0x0000001066717824 */ /* 0x000fe200078e00ff */
[----:B------:R-:W-:Y:S01]  /*6cb0*/  @P2 SEL R0, R3, R0, !P3 ;  /* 0x0000000003002207 */ /* 0x000fe20005800000 */
[C---:B------:R-:W-:Y:S01]  /*6cc0*/  IMAD.IADD R97, R108.reuse, 0x1, R112 ;  /* 0x000000016c617824 */ /* 0x040fe200078e0270 */
[----:B------:R-:W-:Y:S01]  /*6cd0*/  SEL R2, RZ, 0xffffffff, P0 ;  /* 0xffffffffff027807 */ /* 0x000fe20000000000 */
[----:B------:R-:W-:Y:S01]  /*6ce0*/  IMAD.IADD R107, R108, 0x1, R113 ;  /* 0x000000016c6b7824 */ /* 0x000fe200078e0271 */
[----:B------:R-:W-:Y:S01]  /*6cf0*/  @!P4 LOP3.LUT R0, R0, 0x1, RZ, 0xc0, !PT ;  /* 0x000000010000c812 */ /* 0x000fe200078ec0ff */
[----:B------:R-:W-:Y:S01]  /*6d00*/  IMAD.IADD R95, R113, 0x1, R97 ;  /* 0x00000001715f7824 */ /* 0x000fe200078e0261 */
[----:B------:R-:W-:Y:S01]  /*6d10*/  BSSY B1, `(.L_x_112) ;  /* 0x0000049000017945 */ /* 0x000fe20003800000 */
[----:B------:R-:W-:Y:S01]  /*6d20*/  IMAD.MOV.U32 R115, RZ, RZ, 0x1 ;  /* 0x00000001ff737424 */ /* 0x000fe200078e00ff */
[----:B------:R-:W-:Y:S01]  /*6d30*/  ISETP.NE.U32.OR P5, PT, R0, 0x1, P4 ;  /* 0x000000010000780c */ /* 0x000fe200027a5470 */
[----:B------:R-:W-:Y:S01]  /*6d40*/  IMAD R39, R36, 0x100, R37 ;  /* 0x0000010024277824 */ /* 0x000fe200078e0225 */
[----:B------:R-:W-:Y:S01]  /*6d50*/  LOP3.LUT P4, R92, R87, 0xff, RZ, 0xc0, !PT ;  /* 0x000000ff575c7812 */ /* 0x000fe2000788c0ff */
[----:B------:R-:W-:Y:S01]  /*6d60*/  IMAD.MOV.U32 R111, RZ, RZ, RZ ;  /* 0x000000ffff6f7224 */ /* 0x000fe200078e00ff */
[----:B------:R-:W-:Y:S02]  /*6d70*/  P2R R106, PR, RZ, 0x20 ;  /* 0x00000020ff6a7803 */ /* 0x000fe40000000000 */
[----:B------:R-:W-:Y:S02]  /*6d80*/  CS2R R78, SRZ ;  /* 0x00000000004e7805 */ /* 0x000fe4000001ff00 */
[----:B------:R-:W-:Y:S02]  /*6d90*/  @P1 SEL R2, R3, R2, !P4 ;  /* 0x0000000203021207 */ /* 0x000fe40006000000 */
[----:B------:R-:W-:Y:S02]  /*6da0*/  CS2R R76, SRZ ;  /* 0x00000000004c7805 */ /* 0x000fe4000001ff00 */
[----:B------:R-:W-:Y:S02]  /*6db0*/  CS2R R74, SRZ ;  /* 0x00000000004a7805 */ /* 0x000fe4000001ff00 */
[----:B------:R-:W-:Y:S02]  /*6dc0*/  CS2R R72, SRZ ;  /* 0x0000000000487805 */ /* 0x000fe4000001ff00 */
[----:B------:R-:W-:Y:S02]  /*6dd0*/  LOP3.LUT R2, R2, 0x1, RZ, 0xc0, !PT ;  /* 0x0000000102027812 */ /* 0x000fe400078ec0ff */
[----:B------:R-:W-:Y:S02]  /*6de0*/  CS2R R70, SRZ ;  /* 0x0000000000467805 */ /* 0x000fe4000001ff00 */
[----:B------:R-:W-:Y:S02]  /*6df0*/  CS2R R68, SRZ ;  /* 0x0000000000447805 */ /* 0x000fe4000001ff00 */
[----:B------:R-:W-:Y:S02]  /*6e00*/  @P5 SHF.L.U32 R0, RZ, 0x1f, RZ ;  /* 0x0000001fff005819 */ /* 0x000fe400000006ff */
[----:B------:R-:W-:Y:S02]  /*6e10*/  CS2R R66, SRZ ;  /* 0x0000000000427805 */ /* 0x000fe4000001ff00 */
[----:B------:R-:W-:Y:S02]  /*6e20*/  ISETP.NE.U32.AND P0, PT, R2, 0x1, PT ;  /* 0x000000010200780c */ /* 0x000fe40003f05070 */
[----:B------:R-:W-:Y:S01]  /*6e30*/  CS2R R64, SRZ ;  /* 0x0000000000407805 */ /* 0x000fe2000001ff00 */
[----:B------:R1:W2:Y:S01]  /*6e40*/  @P5 SYNCS.PHASECHK.TRANS64.TRYWAIT P3, [UR43+0x20], R0 ;  /* 0x00002000ff0055a7 */ /* 0x0002a2000806112b */
[----:B------:R-:W-:Y:S02]  /*6e50*/  CS2R R62, SRZ ;  /* 0x00000000003e7805 */ /* 0x000fe4000001ff00 */
[----:B------:R-:W-:Y:S02]  /*6e60*/  P2R R116, PR, RZ, 0x1 ;  /* 0x00000001ff747803 */ /* 0x000fe40000000000 */
[----:B------:R-:W-:Y:S02]  /*6e70*/  CS2R R60, SRZ ;  /* 0x00000000003c7805 */ /* 0x000fe4000001ff00 */
[----:B------:R-:W-:Y:S02]  /*6e80*/  ISETP.NE.U32.AND P0, PT, R86, 0x1, PT ;  /* 0x000000015600780c */ /* 0x000fe40003f05070 */
[----:B------:R-:W-:Y:S02]  /*6e90*/  CS2R R58, SRZ ;  /* 0x00000000003a7805 */ /* 0x000fe4000001ff00 */
[----:B------:R-:W-:Y:S02]  /*6ea0*/  CS2R R56, SRZ ;  /* 0x0000000000387805 */ /* 0x000fe4000001ff00 */
[----:B------:R-:W-:Y:S02]  /*6eb0*/  CS2R R54, SRZ ;  /* 0x0000000000367805 */ /* 0x000fe4000001ff00 */
[----:B------:R-:W-:Y:S02]  /*6ec0*/  SEL R114, R114, 0x10, !P0 ;  /* 0x0000001072727807 */ /* 0x000fe40004000000 */
[----:B------:R-:W-:Y:S02]  /*6ed0*/  CS2R R52, SRZ ;  /* 0x0000000000347805 */ /* 0x000fe4000001ff00 */
[----:B------:R-:W-:Y:S02]  /*6ee0*/  CS2R R50, SRZ ;  /* 0x0000000000327805 */ /* 0x000fe4000001ff00 */
[----:B------:R-:W-:Y:S01]  /*6ef0*/  CS2R R48, SRZ ;  /* 0x0000000000307805 */ /* 0x000fe2000001ff00 */
[----:B------:R-:W-:Y:S02]  /*6f00*/  IMAD.IADD R108, R108, 0x1, R114 ;  /* 0x000000016c6c7824 */ /* 0x000fe400078e0272 */
[C---:B------:R-:W-:Y:S02]  /*6f10*/  IMAD.IADD R98, R114.reuse, 0x1, R107 ;  /* 0x0000000172627824 */ /* 0x040fe400078e026b */
[C---:B------:R-:W-:Y:S02]  /*6f20*/  IMAD.IADD R96, R114.reuse, 0x1, R97 ;  /* 0x0000000172607824 */ /* 0x040fe400078e0261 */
[----:B------:R-:W-:Y:S01]  /*6f30*/  IMAD.IADD R94, R114, 0x1, R95 ;  /* 0x00000001725e7824 */ /* 0x000fe200078e025f */
[----:B-1----:R-:W-:Y:S04]  /*6f40*/  SHF.L.U32 R0, R100, 0x1f, RZ ;  /* 0x0000001f64007819 */ /* 0x002fe800000006ff */
[----:B------:R1:W4:Y:S01]  /*6f50*/  SYNCS.PHASECHK.TRANS64.TRYWAIT P2, [R110+URZ+0x90], R0 ;  /* 0x000090006e0075a7 */ /* 0x00032200080411ff */
[----:B--2---:R-:W-:Y:S01]  /*6f60*/  @P5 SEL R115, RZ, 0x1, !P3 ;  /* 0x00000001ff735807 */ /* 0x004fe20005800000 */
[----:B-1----:R-:W-:Y:S06]  /*6f70*/  @!P5 BRA `(.L_x_113) ;  /* 0x000000000088d947 */ /* 0x002fec0003800000 */
[----:B------:R-:W-:Y:S01]  /*6f80*/  IMAD.MOV.U32 R78, RZ, RZ, RZ ;  /* 0x000000ffff4e7224 */ /* 0x000fe200078e00ff */
[----:B------:R-:W-:Y:S01]  /*6f90*/  ISETP.NE.AND P0, PT, R115, RZ, PT ;  /* 0x000000ff7300720c */ /* 0x000fe20003f05270 */
[----:B------:R-:W-:Y:S01]  /*6fa0*/  BSSY B0, `(.L_x_114) ;  /* 0x0000014000007945 */ /* 0x000fe20003800000 */
[----:B------:R-:W-:Y:S02]  /*6fb0*/  CS2R R50, SRZ ;  /* 0x0000000000327805 */ /* 0x000fe4000001ff00 */
        /* <DEDUP_REMOVED lines=13> */
[----:B------:R-:W-:Y:S01]  /*7090*/  CS2R R76, SRZ ;  /* 0x00000000004c7805 */ /* 0x000fe2000001ff00 */
[----:B------:R-:W-:Y:S06]  /*70a0*/  @P0 BRA `(.L_x_115) ;  /* 0x00000000000c0947 */ /* 0x000fec0003800000 */
[----:B------:R-:W-:Y:S04]  /*70b0*/  SHF.L.U32 R3, RZ, 0x1f, RZ ;  /* 0x0000001fff037819 */ /* 0x000fe800000006ff */
[----:B------:R-:W1:Y:S02]  /*70c0*/  SYNCS.PHASECHK.TRANS64.TRYWAIT P0, [UR43+0x20], R3 ;  /* 0x00002003ff0075a7 */ /* 0x000e64000800112b */
[----:B-1----:R-:W-:Y:S05]  /*70d0*/  @!P0 BRA `(.L_x_116) ;  /* 0x0000005c00e48947 */ /* 0x002fea0003800000 */
.L_x_115:
[----:B------:R-:W-:Y:S05]  /*70e0*/  BSYNC B0 ;  /* 0x0000000000007941 */ /* 0x000fea0003800000 */
.L_x_114:
[----:B------:R-:W-:Y:S01]  /*70f0*/  ISETP.NE.AND P0, PT, R116, RZ, PT ;  /* 0x000000ff7400720c */ /* 0x000fe20003f05270 */
[----:B------:R-:W-:Y:S11]  /*7100*/  HFMA2 R111, -RZ, RZ, 0, 5.9604644775390625e-08 ;  /* 0x00000001ff6f7431 */ /* 0x000ff600000001ff */
[----:B------:R-:W-:Y:S01]  /*7110*/  @!UPT UIADD3 URZ, UPT, UPT, URZ, URZ, URZ ;  /* 0x000000fffffff290 */ /* 0x000fe2000fffe0ff */
[----:B------:R2:W1:Y:S04]  /*7120*/  @P0 LDS.128 R48, [R109+UR43+0x400] ;  /* 0x0004002b6d300984 */ /* 0x0004680008000c00 */
[----:B------:R2:W1:Y:S04]  /*7130*/  @P0 LDS.128 R52, [R108+0x400] ;  /* 0x000400006c340984 */ /* 0x0004680000000c00 */
[----:B------:R2:W1:Y:S04]  /*7140*/  @P0 LDS.128 R56, [R107+0x400] ;  /* 0x000400006b380984 */ /* 0x0004680000000c00 */
[----:B------:R2:W1:Y:S04]  /*7150*/  @P0 LDS.128 R60, [R98+0x400] ;  /* 0x00040000623c0984 */ /* 0x0004680000000c00 */
[----:B------:R2:W1:Y:S04]  /*7160*/  @P0 LDS.128 R64, [R97+0x400] ;  /* 0x0004000061400984 */ /* 0x0004680000000c00 */
[----:B------:R2:W1:Y:S04]  /*7170*/  @P0 LDS.128 R68, [R96+0x400] ;  /* 0x0004000060440984 */ /* 0x0004680000000c00 */
[----:B------:R2:W1:Y:S04]  /*7180*/  @P0 LDS.128 R72, [R95+0x400] ;  /* 0x000400005f480984 */ /* 0x0004680000000c00 */
[----:B------:R2:W1:Y:S02]  /*7190*/  @P0 LDS.128 R76, [R94+0x400] ;  /* 0x000400005e4c0984 */ /* 0x0004640000000c00 */
.L_x_113:
[----:B------:R-:W-:Y:S05]  /*71a0*/  BSYNC B1 ;  /* 0x0000000000017941 */ /* 0x000fea0003800000 */
.L_x_112:
[----:B-1----:R-:W-:Y:S04]  /*71b0*/  SHF.R.U32.HI R2, RZ, 0x15, R39 ;  /* 0x00000015ff027819 */ /* 0x002fe80000011627 */
[----:B------:R-:W-:Y:S01]  /*71c0*/  LOP3.LUT P0, RZ, R2, 0x3, R88, 0x48, !PT ;  /* 0x0000000302ff7812 */ /* 0x000fe20007804858 */
[----:B------:R-:W-:Y:S01]  /*71d0*/  @!UPT UIADD3 URZ, UPT, UPT, URZ, URZ, URZ ;  /* 0x000000fffffff290 */ /* 0x000fe2000fffe0ff */
[----:B----4-:R-:W-:Y:S11]  /*71e0*/  @P2 BRA `(.L_x_117) ;  /* 0x0000000000082947 */ /* 0x010ff60003800000 */
[----:B------:R-:W1:Y:S02]  /*71f0*/  SYNCS.PHASECHK.TRANS64.TRYWAIT P1, [R110+URZ+0x90], R0 ;  /* 0x000090006e0075a7 */ /* 0x000e6400080211ff */
[----:B-1----:R-:W-:Y:S05]  /*7200*/  @!P1 BRA `(.L_x_118) ;  /* 0x0000005c00b09947 */ /* 0x002fea0003800000 */
.L_x_117:
[----:B------:R-:W-:Y:S05]  /*7210*/  @!P0 BRA `(.L_x_119) ;  /* 0x0000000000408947 */ /* 0x000fea0003800000 */
[----:B------:R-:W4:Y:S01]  /*7220*/  LDCU.64 UR8, c[0x4][0x70] ;  /* 0x01000e00ff0877ac */ /* 0x000f220008000a00 */
[----:B------:R-:W-:Y:S01]  /*7230*/  MOV R3, 0x0 ;  /* 0x0000000000037802 */ /* 0x000fe20000000f00 */
[----:B------:R-:W-:Y:S02]  /*7240*/  HFMA2 R12, -RZ, RZ, 0, 5.9604644775390625e-08 ;  /* 0x00000001ff0c7431 */ /* 0x000fe400000001ff */
[----:B------:R-:W-:Y:S02]  /*7250*/  IMAD.MOV.U32 R8, RZ, RZ, 0x192 ;  /* 0x00000192ff087424 */ /* 0x000fe400078e00ff */
[----:B------:R-:W-:Y:S01]  /*7260*/  IMAD.MOV.U32 R13, RZ, RZ, RZ ;  /* 0x000000ffff0d7224 */ /* 0x000fe200078e00ff */
[----:B------:R-:W5:Y:S01]  /*7270*/  LDCU.64 UR6, c[0x4][0x78] ;  /* 0x01000f00ff0677ac */ /* 0x000f620008000a00 */
[----:B------:R-:W1:Y:S01]  /*7280*/  LDC.64 R2, c[0x4][R3] ;  /* 0x0100000003027b82 */ /* 0x000e620000000a00 */
[----:B------:R-:W2:Y:S01]  /*7290*/  LDCU.64 UR4, c[0x4][0x10] ;  /* 0x01000200ff0477ac */ /* 0x000ea20008000a00 */
[----:B----4-:R-:W-:Y:S01]  /*72a0*/  MOV R5, UR9 ;  /* 0x0000000900057c02 */ /* 0x010fe20008000f00 */
[----:B------:R-:W-:Y:S01]  /*72b0*/  IMAD.U32 R4, RZ, RZ, UR8 ;  /* 0x00000008ff047e24 */ /* 0x000fe2000f8e00ff */
[----:B-----5:R-:W-:Y:S01]  /*72c0*/  MOV R7, UR7 ;  /* 0x0000000700077c02 */ /* 0x020fe20008000f00 */
[----:B------:R-:W-:Y:S01]  /*72d0*/  IMAD.U32 R6, RZ, RZ, UR6 ;  /* 0x00000006ff067e24 */ /* 0x000fe2000f8e00ff */
[----:B--2---:R-:W-:Y:S01]  /*72e0*/  MOV R11, UR5 ;  /* 0x00000005000b7c02 */ /* 0x004fe20008000f00 */
[----:B------:R-:W-:Y:S02]  /*72f0*/  IMAD.U32 R10, RZ, RZ, UR4 ;  /* 0x00000004ff0a7e24 */ /* 0x000fe4000f8e00ff */
[----:B------:R-:W-:Y:S07]  /*7300*/  LEPC R20, `(.L_x_119) ;  /* 0x000000001014794e */ /* 0x000fee0000000000 */
[----:B-1-3--:R-:W-:Y:S05]  /*7310*/  CALL.ABS.NOINC R2 ;  /* 0x0000000002007343 */ /* 0x00afea0003c00000 */
.L_x_119:
[----:B------:R-:W-:Y:S05]  /*7320*/  WARPSYNC.ALL ;  /* 0x0000000000007948 */ /* 0x000fea0003800000 */
[----:B------:R-:W-:Y:S01]  /*7330*/  R2UR UR4, R39 ;  /* 0x00000000270472ca */ /* 0x000fe200000e0000 */
[----:B------:R-:W-:Y:S01]  /*7340*/  BSSY.RECONVERGENT B0, `(.L_x_120) ;  /* 0x000005d000007945 */ /* 0x000fe20003800200 */
[----:B------:R-:W-:Y:S11]  /*7350*/  ISETP.NE.AND P0, PT, R103, RZ, PT ;  /* 0x000000ff6700720c */ /* 0x000ff60003f05270 */
[----:B------:R-:W1:Y:S02]  /*7360*/  LDTM.x32 R4, tmem[UR4] ;  /* 0x00000004000479ee */ /* 0x000e6400082c0000 */
[C---:B-1-3--:R-:W-:Y:S01]  /*7370*/  FMUL R0, R38.reuse, R4 ;  /* 0x0000000426007220 */ /* 0x04afe20000400000 */
[C---:B------:R-:W-:Y:S01]  /*7380*/  FMUL R2, R38.reuse, R5 ;  /* 0x0000000526027220 */ /* 0x040fe20000400000 */
[C---:B------:R-:W-:Y:S01]  /*7390*/  FMUL R3, R38.reuse, R6 ;  /* 0x0000000626037220 */ /* 0x040fe20000400000 */
[C---:B------:R-:W-:Y:S01]  /*73a0*/  FMUL R7, R38.reuse, R7 ;  /* 0x0000000726077220 */ /* 0x040fe20000400000 */
[C---:B------:R-:W-:Y:S01]  /*73b0*/  FFMA R40, R45.reuse, R48, R0 ;  /* 0x000000302d287223 */ /* 0x040fe20000000000 */
[C---:B------:R-:W-:Y:S01]  /*73c0*/  FFMA R41, R45.reuse, R49, R2 ;  /* 0x000000312d297223 */ /* 0x040fe20000000002 */
[C---:B------:R-:W-:Y:S01]  /*73d0*/  FFMA R42, R45.reuse, R50, R3 ;  /* 0x000000322d2a7223 */ /* 0x040fe20000000003 */
[C---:B------:R-:W-:Y:S01]  /*73e0*/  FFMA R43, R45.reuse, R51, R7 ;  /* 0x000000332d2b7223 */ /* 0x040fe20000000007 */
[C---:B------:R-:W-:Y:S01]  /*73f0*/  FMUL R4, R38.reuse, R8 ;  /* 0x0000000826047220 */ /* 0x040fe20000400000 */
[C---:B------:R-:W-:Y:S01]  /*7400*/  FMUL R5, R38.reuse, R9 ;  /* 0x0000000926057220 */ /* 0x040fe20000400000 */
[C---:B------:R-:W-:Y:S01]  /*7410*/  FMUL R6, R38.reuse, R10 ;  /* 0x0000000a26067220 */ /* 0x040fe20000400000 */
[C---:B------:R-:W-:Y:S01]  /*7420*/  FMUL R11, R38.reuse, R11 ;  /* 0x0000000b260b7220 */ /* 0x040fe20000400000 */
[----:B------:R1:W-:Y:S01]  /*7430*/  STS.128 [R109+UR43+0x400], R40 ;  /* 0x000400286d007988 */ /* 0x0003e20008000c2b */
        /* <DEDUP_REMOVED lines=8> */
[----:B------:R1:W-:Y:S01]  /*74c0*/  STS.128 [R108+0x400], R4 ;  /* 0x000400046c007388 */ /* 0x0003e20000000c00 */
        /* <DEDUP_REMOVED lines=19> */
[C---:B------:R-:W-:Y:S01]  /*7600*/  FMUL R20, R38.reuse, R24 ;  /* 0x0000001826147220 */ /* 0x040fe20000400000 */
        /* <DEDUP_REMOVED lines=9> */
[----:B------:R1:W-:Y:S01]  /*76a0*/  STS.128 [R97+0x400], R16 ;  /* 0x0004001061007388 */ /* 0x0003e20000000c00 */
        /* <DEDUP_REMOVED lines=13> */
[----:B------:R-:W-:Y:S01]  /*7780*/  FMUL R0, R38, R35 ;  /* 0x0000002326007220 */ /* 0x000fe20000400000 */
[C---:B------:R-:W-:Y:S01]  /*7790*/  FFMA R28, R45.reuse, R76, R28 ;  /* 0x0000004c2d1c7223 */ /* 0x040fe2000000001c */
[C---:B------:R-:W-:Y:S01]  /*77a0*/  FFMA R29, R45.reuse, R77, R29 ;  /* 0x0000004d2d1d7223 */ /* 0x040fe2000000001d */
[C---:B------:R-:W-:Y:S01]  /*77b0*/  FFMA R30, R45.reuse, R78, R30 ;  /* 0x0000004e2d1e7223 */ /* 0x040fe2000000001e */
[----:B------:R1:W-:Y:S01]  /*77c0*/  STS.128 [R95+0x400], R24 ;  /* 0x000400185f007388 */ /* 0x0003e20000000c00 */
[----:B------:R-:W-:Y:S05]  /*77d0*/  FFMA R31, R45, R79, R0 ;  /* 0x0000004f2d1f7223 */ /* 0x000fea0000000000 */
[----:B------:R1:W-:Y:S01]  /*77e0*/  STS.128 [R94+0x400], R28 ;  /* 0x0004001c5e007388 */ /* 0x0003e20000000c00 */
[----:B------:R-:W-:Y:S01]  /*77f0*/  @!PT LDS RZ, [RZ] ;  /* 0x00000000fffff984 */ /* 0x000fe20000000800 */
[----:B------:R-:W-:Y:S01]  /*7800*/  @!PT LDS RZ, [RZ] ;  /* 0x00000000fffff984 */ /* 0x000fe20000000800 */
[----:B------:R-:W-:Y:S01]  /*7810*/  @!PT LDS RZ, [RZ] ;  /* 0x00000000fffff984 */ /* 0x000fe20000000800 */
[----:B------:R-:W-:Y:S01]  /*7820*/  @!PT LDS RZ, [RZ] ;  /* 0x00000000fffff984 */ /* 0x000fe20000000800 */
[----:B------:R3:W-:Y:S06]  /*7830*/  MEMBAR.ALL.CTA ;  /* 0x0000000000007992 */ /* 0x0007ec0000008000 */
[----:B---3--:R-:W3:Y:S02]  /*7840*/  FENCE.VIEW.ASYNC.S ;  /* 0x00000000000073c6 */ /* 0x008ee40000000000 */
[----:B---3--:R-:W-:Y:S06]  /*7850*/  BAR.SYNC.DEFER_BLOCKING 0x1, 0x80 ;  /* 0x0042000000007b1d */ /* 0x008fec0000010000 */
[----:B------:R-:W-:Y:S05]  /*7860*/  @P0 BRA `(.L_x_121) ;  /* 0x0000000000280947 */ /* 0x000fea0003800000 */
[----:B------:R-:W-:Y:S01]  /*7870*/  UIADD3 UR4, UPT, UPT, UR43, 0x400, URZ ;  /* 0x000004002b047890 */ /* 0x000fe2000fffe0ff */
[----:B------:R-:W-:Y:S05]  /*7880*/  UMOV UR51, UR36 ;  /* 0x0000002400337c82 */ /* 0x000fea0008000000 */
[----:B------:R-:W-:Y:S01]  /*7890*/  MOV R91, UR4 ;  /* 0x00000004005b7c02 */ /* 0x000fe20008000f00 */
[----:B------:R-:W-:Y:S03]  /*78a0*/  UIADD3 UR4, UP0, UPT, UR54, 0x680, URZ ;  /* 0x0000068036047890 */ /* 0x000fe6000ff1e0ff */
[----:B------:R-:W-:Y:S01]  /*78b0*/  R2UR UR48, R91 ;  /* 0x000000005b3072ca */ /* 0x000fe200000e0000 */
[----:B------:R-:W-:Y:S11]  /*78c0*/  UIADD3.X UR5, UPT, UPT, URZ, UR55, URZ, UP0, !UPT ;  /* 0x00000037ff057290 */ /* 0x000ff600087fe4ff */
[----:B------:R-:W-:Y:S01]  /*78d0*/  @!UPT UIADD3 URZ, UPT, UPT, URZ, URZ, URZ ;  /* 0x000000fffffff290 */ /* 0x000fe2000fffe0ff */
[----:B------:R3:W-:Y:S01]  /*78e0*/  UTMASTG.3D [UR48], [UR4] ;  /* 0x00000030040073b5 */ /* 0x0007e20008010000 */
[----:B------:R0:W-:Y:S01]  /*78f0*/  UTMACMDFLUSH ;  /* 0x00000000000079b7 */ /* 0x0001e20000000000 */
[----:B---3--:R-:W-:Y:S04]  /*7900*/  DEPBAR.LE SB0, 0x1 ;  /* 0x000080400000791a */ /* 0x008fe80000000000 */
.L_x_121:
[----:B------:R-:W-:Y:S05]  /*7910*/  BSYNC.RECONVERGENT B0 ;  /* 0x0000000000007941 */ /* 0x000fea0003800200 */
.L_x_120:
[----:B------:R-:W-:Y:S01]  /*7920*/  BAR.SYNC.DEFER_BLOCKING 0x1, 0x80 ;  /* 0x0042000000007b1d */ /* 0x000fe20000010000 */
[----:B------:R-:W-:Y:S01]  /*7930*/  ISETP.NE.AND P1, PT, R106, RZ, PT ;  /* 0x000000ff6a00720c */ /* 0x000fe20003f25270 */
[----:B------:R-:W-:Y:S01]  /*7940*/  UISETP.NE.AND UP0, UPT, UR53, URZ, UPT ;  /* 0x000000ff3500728c */ /* 0x000fe2000bf05270 */
[----:B------:R-:W-:Y:S11]  /*7950*/  LEA R2, R111, UR43, 0x3 ;  /* 0x0000002b6f027c11 */ /* 0x000ff6000f8e18ff */
[----:B------:R-:W-:Y:S01]  /*7960*/  @P1 SHF.L.U32 R3, RZ, 0x1f, RZ ;  /* 0x0000001fff031819 */ /* 0x000fe200000006ff */
[----:B------:R-:W-:Y:S06]  /*7970*/  BRA.U !UP0, `(.L_x_122) ;  /* 0x0000000108247547 */ /* 0x000fec000b800000 */
[----:B-1----:R-:W-:Y:S01]  /*7980*/  IMAD.U32 R4, RZ, RZ, UR47 ;  /* 0x0000002fff047e24 */ /* 0x002fe2000f8e00ff */
[----:B------:R-:W-:Y:S01]  /*7990*/  MOV R0, UR52 ;  /* 0x0000003400007c02 */ /* 0x000fe20008000f00 */
[----:B------:R-:W-:Y:S03]  /*79a0*/  UIADD3 UR4, UPT, UPT, UR47, 0x1, URZ ;  /* 0x000000012f047890 */ /* 0x000fe6000fffe0ff */
[----:B------:R-:W-:Y:S01]  /*79b0*/  @P1 LEA R4, R4, UR43, 0x3 ;  /* 0x0000002b04041c11 */ /* 0x000fe2000f8e18ff */
[----:B------:R-:W-:Y:S04]  /*79c0*/  UISETP.NE.AND UP0, UPT, UR4, 0x4, UPT ;  /* 0x000000040400788c */ /* 0x000fe8000bf05270 */
[----:B------:R-:W-:Y:S01]  /*79d0*/  @P1 VIADD R4, R4, 0x40 ;  /* 0x0000004004041836 */ /* 0x000fe20000000000 */
[----:B------:R-:W-:Y:S04]  /*79e0*/  USEL UR47, UR4, URZ, UP0 ;  /* 0x000000ff042f7287 */ /* 0x000fe80008000000 */
[----:B------:R-:W-:Y:S04]  /*79f0*/  @P1 PRMT R0, R0, 0x654, R4 ;  /* 0x0000065400001816 */ /* 0x000fe80000000004 */
[----:B------:R3:W-:Y:S04]  /*7a00*/  @P1 SYNCS.ARRIVE.TRANS64.RED.A1T0 RZ, [R0+URZ], RZ ;  /* 0x000000ff00ff19a7 */ /* 0x0007e800081004ff */
.L_x_122:
[----:B------:R-:W4:Y:S01]  /*7a10*/  @P1 SYNCS.PHASECHK.TRANS64.TRYWAIT P0, [R2+URZ+0x20], R3 ;  /* 0x00002003020015a7 */ /* 0x000f2200080011ff */
[----:B------:R-:W-:Y:S01]  /*7a20*/  BSSY B1, `(.L_x_123) ;  /* 0x000001f000017945 */ /* 0x000fe20003800000 */
[----:B----4-:R-:W-:Y:S03]  /*7a30*/  @P1 SEL R115, RZ, 0x1, !P0 ;  /* 0x00000001ff731807 */ /* 0x010fe60004000000 */
[----:B------:R-:W-:Y:S05]  /*7a40*/  @!P1 BRA `(.L_x_124) ;  /* 0x0000000000709947 */ /* 0x000fea0003800000 */
[----:B------:R-:W-:Y:S01]  /*7a50*/  ISETP.NE.AND P1, PT, R116, RZ, PT ;  /* 0x000000ff7400720c */ /* 0x000fe20003f25270 */
[----:B------:R-:W-:Y:S01]  /*7a60*/  BSSY B0, `(.L_x_125) ;  /* 0x000000b000007945 */ /* 0x000fe20003800000 */
[----:B------:R-:W-:Y:S11]  /*7a70*/  ISETP.NE.AND P0, PT, R115, RZ, PT ;  /* 0x000000ff7300720c */ /* 0x000ff60003f05270 */
[----:B-1----:R-:W-:Y:S05]  /*7a80*/  @P1 IMAD R6, R111, 0x4000, R109 ;  /* 0x000040006f061824 */ /* 0x002fea00078e026d */
[----:B------:R-:W-:Y:S04]  /*7a90*/  @P1 IADD3 R5, PT, PT, R6, UR43, RZ ;  /* 0x0000002b06051c10 */ /* 0x000fe8000fffe0ff */
[----:B------:R-:W-:Y:S01]  /*7aa0*/  @P1 IADD3 R4, PT, PT, R113, R5, RZ ;  /* 0x0000000571041210 */ /* 0x000fe20007ffe0ff */
[--C-:B------:R-:W-:Y:S02]  /*7ab0*/  @P1 IMAD.IADD R3, R112, 0x1, R5.reuse ;  /* 0x0000000170031824 */ /* 0x100fe400078e0205 */
[----:B------:R-:W-:Y:S01]  /*7ac0*/  @P1 IMAD.IADD R5, R114, 0x1, R5 ;  /* 0x0000000172051824 */ /* 0x000fe200078e0205 */
[----:B------:R-:W-:Y:S06]  /*7ad0*/  @P0 BRA `(.L_x_126) ;  /* 0x00000000000c0947 */ /* 0x000fec0003800000 */
[----:B---3--:R-:W-:Y:S04]  /*7ae0*/  SHF.L.U32 R0, RZ, 0x1f, RZ ;  /* 0x0000001fff007819 */ /* 0x008fe800000006ff */
[----:B------:R-:W1:Y:S02]  /*7af0*/  SYNCS.PHASECHK.TRANS64.TRYWAIT P0, [R2+URZ+0x20], R0 ;  /* 0x00002000020075a7 */ /* 0x000e6400080011ff */
[----:B-1----:R-:W-:Y:S05]  /*7b00*/  @!P0 BRA `(.L_x_127) ;  /* 0x0000005400848947 */ /* 0x002fea0003800000 */
.L_x_126:
[----:B------:R-:W-:Y:S05]  /*7b10*/  BSYNC B0 ;  /* 0x0000000000007941 */ /* 0x000fea0003800000 */
.L_x_125:
[----:B------:R-:W-:Y:S01]  /*7b20*/  ISETP.NE.AND P0, PT, R116, RZ, PT ;  /* 0x000000ff7400720c */ /* 0x000fe20003f05270 */
[----:B------:R-:W-:Y:S11]  /*7b30*/  VIADD R111, R111, 0x1 ;  /* 0x000000016f6f7836 */ /* 0x000ff60000000000 */
[----:B------:R-:W-:Y:S01]  /*7b40*/  @!UPT UIADD3 URZ, UPT, UPT, URZ, URZ, URZ ;  /* 0x000000fffffff290 */ /* 0x000fe2000fffe0ff */
[----:B------:R4:W2:Y:S01]  /*7b50*/  @P0 LDS.128 R52, [R5+0x400] ;  /* 0x0004000005340984 */ /* 0x0008a20000000c00 */
[--C-:B-1-3--:R-:W-:Y:S01]  /*7b60*/  @P0 IMAD.IADD R0, R113, 0x1, R3.reuse ;  /* 0x0000000171000824 */ /* 0x10afe200078e0203 */
[C---:B------:R-:W-:Y:S02]  /*7b70*/  @P0 IADD3 R2, PT, PT, R114.reuse, R4, RZ ;  /* 0x0000000472020210 */ /* 0x040fe40007ffe0ff */
[----:B------:R1:W3:Y:S04]  /*7b80*/  @P0 LDS.128 R56, [R4+0x400] ;  /* 0x0004000004380984 */ /* 0x0002e80000000c00 */
[----:B------:R2:W2:Y:S04]  /*7b90*/  @P0 LDS.128 R48, [R6+UR43+0x400] ;  /* 0x0004002b06300984 */ /* 0x0004a80008000c00 */
[----:B------:R2:W2:Y:S04]  /*7ba0*/  @P0 LDS.128 R60, [R2+0x400] ;  /* 0x00040000023c0984 */ /* 0x0004a80000000c00 */
[----:B------:R2:W2:Y:S04]  /*7bb0*/  @P0 LDS.128 R64, [R3+0x400] ;  /* 0x0004000003400984 */ /* 0x0004a80000000c00 */
[----:B------:R2:W2:Y:S01]  /*7bc0*/  @P0 LDS.128 R72, [R0+0x400] ;  /* 0x0004000000480984 */ /* 0x0004a20000000c00 */
[C---:B----4-:R-:W-:Y:S01]  /*7bd0*/  @P0 IMAD.IADD R5, R114.reuse, 0x1, R3 ;  /* 0x0000000172050824 */ /* 0x050fe200078e0203 */
[----:B-1----:R-:W-:Y:S04]  /*7be0*/  @P0 IADD3 R4, PT, PT, R114, R0, RZ ;  /* 0x0000000072040210 */ /* 0x002fe80007ffe0ff */
[----:B------:R4:W1:Y:S04]  /*7bf0*/  @P0 LDS.128 R68, [R5+0x400] ;  /* 0x0004000005440984 */ /* 0x0008680000000c00 */
[----:B------:R4:W1:Y:S02]  /*7c00*/  @P0 LDS.128 R76, [R4+0x400] ;  /* 0x00040000044c0984 */ /* 0x0008640000000c00 */
.L_x_124:
[----:B------:R-:W-:Y:S05]  /*7c10*/  BSYNC B1 ;  /* 0x0000000000017941 */ /* 0x000fea0003800000 */
.L_x_123:
[----:B--23--:R-:W-:Y:S05]  /*7c20*/  VIADD R0, R39, 0x20 ;  /* 0x0000002027007836 */ /* 0x00cfea0000000000 */
[----:B------:R-:W-:Y:S04]  /*7c30*/  SHF.R.U32.HI R0, RZ, 0x15, R0 ;  /* 0x00000015ff007819 */ /* 0x000fe80000011600 */
[----:B------:R-:W-:Y:S11]  /*7c40*/  LOP3.LUT P0, RZ, R0, 0x3, R88, 0x48, !PT ;  /* 0x0000000300ff7812 */ /* 0x000ff60007804858 */
[----:B------:R-:W-:Y:S02]  /*7c50*/  @!UPT UIADD3 URZ, UPT, UPT, URZ, URZ, URZ ;  /* 0x000000fffffff290 */ /* 0x000fe4000fffe0ff */
[----:B------:R-:W-:Y:S05]  /*7c60*/  @!P0 BRA `(.L_x_128) ;  /* 0x0000000000408947 */ /* 0x000fea0003800000 */
[----:B------:R-:W4:Y:S01]  /*7c70*/  LDCU.64 UR8, c[0x4][0x70] ;  /* 0x01000e00ff0877ac */ /* 0x000f220008000a00 */
[----:B------:R-:W-:Y:S01]  /*7c80*/  MOV R3, 0x0 ;  /* 0x0000000000037802 */ /* 0x000fe20000000f00 */
[----:B-1----:R-:W-:Y:S02]  /*7c90*/  HFMA2 R12, -RZ, RZ, 0, 5.9604644775390625e-08 ;  /* 0x00000001ff0c7431 */ /* 0x002fe400000001ff */
[----:B------:R-:W-:Y:S02]  /*7ca0*/  IMAD.MOV.U32 R8, RZ, RZ, 0x192 ;  /* 0x00000192ff087424 */ /* 0x000fe400078e00ff */
[----:B------:R-:W-:Y:S01]  /*7cb0*/  IMAD.MOV.U32 R13, RZ, RZ, RZ ;  /* 0x000000ffff0d7224 */ /* 0x000fe200078e00ff */
[----:B------:R-:W1:Y:S01]  /*7cc0*/  LDCU.64 UR6, c[0x4][0x78] ;  /* 0x01000f00ff0677ac */ /* 0x000e620008000a00 */
[----:B------:R-:W2:Y:S01]  /*7cd0*/  LDC.64 R2, c[0x4][R3] ;  /* 0x0100000003027b82 */ /* 0x000ea20000000a00 */
[----:B------:R-:W3:Y:S01]  /*7ce0*/  LDCU.64 UR4, c[0x4][0x10] ;  /* 0x01000200ff0477ac */ /* 0x000ee20008000a00 */
[----:B----4-:R-:W-:Y:S01]  /*7cf0*/  MOV R5, UR9 ;  /* 0x0000000900057c02 */ /* 0x010fe20008000f00 */
[----:B------:R-:W-:Y:S01]  /*7d00*/  IMAD.U32 R4, RZ, RZ, UR8 ;  /* 0x00000008ff047e24 */ /* 0x000fe2000f8e00ff */
[----:B-1----:R-:W-:Y:S01]  /*7d10*/  MOV R7, UR7 ;  /* 0x0000000700077c02 */ /* 0x002fe20008000f00 */
[----:B------:R-:W-:Y:S01]  /*7d20*/  IMAD.U32 R6, RZ, RZ, UR6 ;  /* 0x00000006ff067e24 */ /* 0x000fe2000f8e00ff */
[----:B---3--:R-:W-:Y:S01]  /*7d30*/  MOV R11, UR5 ;  /* 0x00000005000b7c02 */ /* 0x008fe20008000f00 */
[----:B------:R-:W-:Y:S02]  /*7d40*/  IMAD.U32 R10, RZ, RZ, UR4 ;  /* 0x00000004ff0a7e24 */ /* 0x000fe4000f8e00ff */
[----:B------:R-:W-:Y:S07]  /*7d50*/  LEPC R20, `(.L_x_128) ;  /* 0x000000001014794e */ /* 0x000fee0000000000 */
[----:B--2---:R-:W-:Y:S05]  /*7d60*/  CALL.ABS.NOINC R2 ;  /* 0x0000000002007343 */ /* 0x004fea0003c00000 */
.L_x_128:
[----:B------:R-:W-:Y:S05]  /*7d70*/  WARPSYNC.ALL ;  /* 0x0000000000007948 */ /* 0x000fea0003800000 */
[----:B------:R-:W-:Y:S01]  /*7d80*/  R2UR UR4, R39 ;  /* 0x00000000270472ca */ /* 0x000fe200000e0000 */
[----:B------:R-:W-:Y:S01]  /*7d90*/  BSSY.RECONVERGENT B0, `(.L_x_129) ;  /* 0x0000064000007945 */ /* 0x000fe20003800200 */
[----:B------:R-:W-:Y:S02]  /*7da0*/  ISETP.NE.AND P6, PT, R106, RZ, PT ;  /* 0x000000ff6a00720c */ /* 0x000fe40003fc5270 */
[----:B------:R-:W-:Y:S02]  /*7db0*/  MOV R0, UR47 ;  /* 0x0000002f00007c02 */ /* 0x000fe40008000f00 */
[----:B------:R-:W-:Y:S02]  /*7dc0*/  MOV R117, UR52 ;  /* 0x0000003400757c02 */ /* 0x000fe40008000f00 */
[----:B------:R-:W-:Y:S05]  /*7dd0*/  ISETP.NE.AND P0, PT, R103, RZ, PT ;  /* 0x000000ff6700720c */ /* 0x000fea0003f05270 */
[----:B-1--4-:R-:W1:Y:S02]  /*7de0*/  LDTM.x32 R4, tmem[UR4+0x20] ;  /* 0x00002004000479ee */ /* 0x012e6400082c0000 */
[----:B------:R-:W-:Y:S04]  /*7df0*/  @P6 LEA R0, R0, UR43, 0x3 ;  /* 0x0000002b00006c11 */ /* 0x000fe8000f8e18ff */
[----:B------:R-:W-:Y:S04]  /*7e00*/  @P6 IADD3 R0, PT, PT, R0, 0x40, RZ ;  /* 0x0000004000006810 */ /* 0x000fe80007ffe0ff */
[----:B------:R-:W-:Y:S01]  /*7e10*/  @P6 PRMT R117, R117, 0x654, R0 ;  /* 0x0000065475756816 */ /* 0x000fe20000000000 */
[C---:B-1----:R-:W-:Y:S01]  /*7e20*/  FMUL R0, R38.reuse, R4 ;  /* 0x0000000426007220 */ /* 0x042fe20000400000 */
        /* <DEDUP_REMOVED lines=69> */
[----:B------:R-:W-:Y:S01]  /*8280*/  FFMA R31, R45, R79, R0 ;  /* 0x0000004f2d1f7223 */ /* 0x000fe20000000000 */
[----:B------:R-:W-:Y:S02]  /*8290*/  LEA R0, R111, UR43, 0x3 ;  /* 0x0000002b6f007c11 */ /* 0x000fe4000f8e18ff */
[----:B------:R-:W-:Y:S02]  /*82a0*/  @P6 SHF.L.U32 R2, RZ, 0x1f, RZ ;  /* 0x0000001fff026819 */ /* 0x000fe400000006ff */
[----:B------:R1:W-:Y:S01]  /*82b0*/  STS.128 [R94+0x4400], R28 ;  /* 0x0044001c5e007388 */ /* 0x0003e20000000c00 */
[----:B------:R-:W-:Y:S01]  /*82c0*/  @!PT LDS RZ, [RZ] ;  /* 0x00000000fffff984 */ /* 0x000fe20000000800 */
[----:B------:R-:W-:Y:S01]  /*82d0*/  @!PT LDS RZ, [RZ] ;  /* 0x00000000fffff984 */ /* 0x000fe20000000800 */
[----:B------:R-:W-:Y:S01]  /*82e0*/  @!PT LDS RZ, [RZ] ;  /* 0x00000000fffff984 */ /* 0x000fe20000000800 */
[----:B------:R-:W-:Y:S01]  /*82f0*/  @!PT LDS RZ, [RZ] ;  /* 0x00000000fffff984 */ /* 0x000fe20000000800 */
[----:B------:R2:W-:Y:S06]  /*8300*/  MEMBAR.ALL.CTA ;  /* 0x0000000000007992 */ /* 0x0005ec0000008000 */
[----:B--2---:R-:W2:Y:S02]  /*8310*/  FENCE.VIEW.ASYNC.S ;  /* 0x00000000000073c6 */ /* 0x004ea40000000000 */
[----:B--2---:R-:W-:Y:S06]  /*8320*/  BAR.SYNC.DEFER_BLOCKING 0x1, 0x80 ;  /* 0x0042000000007b1d */ /* 0x004fec0000010000 */
[----:B------:R-:W-:Y:S05]  /*8330*/  @P0 BRA `(.L_x_130) ;  /* 0x0000000000240947 */ /* 0x000fea0003800000 */
[----:B------:R-:W-:Y:S02]  /*8340*/  UIADD3 UR4, UP0, UPT, UR54, 0x680, URZ ;  /* 0x0000068036047890 */ /* 0x000fe4000ff1e0ff */
[----:B------:R-:W-:Y:S02]  /*8350*/  UIADD3 UR9, UPT, UPT, UR49, 0x20, URZ ;  /* 0x0000002031097890 */ /* 0x000fe4000fffe0ff */
[----:B------:R-:W-:Y:S02]  /*8360*/  UIADD3 UR8, UPT, UPT, UR43, 0x4400, URZ ;  /* 0x000044002b087890 */ /* 0x000fe4000fffe0ff */
[----:B------:R-:W-:Y:S01]  /*8370*/  UIADD3.X UR5, UPT, UPT, URZ, UR55, URZ, UP0, !UPT ;  /* 0x00000037ff057290 */ /* 0x000fe200087fe4ff */
[----:B------:R-:W-:Y:S01]  /*8380*/  UMOV UR10, UR50 ;  /* 0x00000032000a7c82 */ /* 0x000fe20008000000 */
[----:B------:R-:W-:Y:S07]  /*8390*/  UMOV UR11, UR36 ;  /* 0x00000024000b7c82 */ /* 0x000fee0008000000 */
[----:B------:R2:W-:Y:S01]  /*83a0*/  UTMASTG.3D [UR8], [UR4] ;  /* 0x00000008040073b5 */ /* 0x0005e20008010000 */
[----:B------:R0:W-:Y:S01]  /*83b0*/  UTMACMDFLUSH ;  /* 0x00000000000079b7 */ /* 0x0001e20000000000 */
[----:B--2---:R-:W-:Y:S04]  /*83c0*/  DEPBAR.LE SB0, 0x1 ;  /* 0x000080400000791a */ /* 0x004fe80000000000 */
.L_x_130:
[----:B------:R-:W-:Y:S05]  /*83d0*/  BSYNC.RECONVERGENT B0 ;  /* 0x0000000000007941 */ /* 0x000fea0003800200 */
.L_x_129:
[----:B------:R-:W-:Y:S01]  /*83e0*/  BAR.SYNC.DEFER_BLOCKING 0x1, 0x80 ;  /* 0x0042000000007b1d */ /* 0x000fe20000010000 */
[----:B------:R-:W-:Y:S04]  /*83f0*/  UIADD3 UR4, UPT, UPT, UR47, 0x1, URZ ;  /* 0x000000012f047890 */ /* 0x000fe8000fffe0ff */
[----:B------:R-:W-:Y:S04]  /*8400*/  UISETP.NE.AND UP0, UPT, UR4, 0x4, UPT ;  /* 0x000000040400788c */ /* 0x000fe8000bf05270 */
[----:B------:R-:W-:Y:S01]  /*8410*/  USEL UR46, UR4, URZ, UP0 ;  /* 0x000000ff042e7287 */ /* 0x000fe20008000000 */
[----:B------:R2:W-:Y:S01]  /*8420*/  @P6 SYNCS.ARRIVE.TRANS64.RED.A1T0 RZ, [R117+URZ], RZ ;  /* 0x000000ff75ff69a7 */ /* 0x0005e200081004ff */
[----:B------:R-:W-:Y:S01]  /*8430*/  BSSY B1, `(.L_x_131) ;  /* 0x0000020000017945 */ /* 0x000fe20003800000 */
[----:B------:R-:W3:Y:S02]  /*8440*/  @P6 SYNCS.PHASECHK.TRANS64.TRYWAIT P0, [R0+URZ+0x20], R2 ;  /* 0x00002002000065a7 */ /* 0x000ee400080011ff */
[----:B---3--:R-:W-:Y:S01]  /*8450*/  @P6 SEL R115, RZ, 0x1, !P0 ;  /* 0x00000001ff736807 */ /* 0x008fe20004000000 */
[----:B--2---:R-:W-:Y:S06]  /*8460*/  @!P6 BRA `(.L_x_132) ;  /* 0x000000000070e947 */ /* 0x004fec0003800000 */
        /* <DEDUP_REMOVED lines=9> */
[----:B------:R-:W-:Y:S04]  /*8500*/  SHF.L.U32 R6, RZ, 0x1f, RZ ;  /* 0x0000001fff067819 */ /* 0x000fe800000006ff */
[----:B------:R-:W1:Y:S02]  /*8510*/  SYNCS.PHASECHK.TRANS64.TRYWAIT P0, [R0+URZ+0x20], R6 ;  /* 0x00002006000075a7 */ /* 0x000e6400080011ff */
[----:B-1----:R-:W-:Y:S05]  /*8520*/  @!P0 BRA `(.L_x_135) ;  /* 0x0000004c00108947 */ /* 0x002fea0003800000 */
.L_x_134:
[----:B------:R-:W-:Y:S05]  /*8530*/  BSYNC B0 ;  /* 0x0000000000007941 */ /* 0x000fea0003800000 */
.L_x_133:
[----:B------:R-:W-:Y:S01]  /*8540*/  ISETP.NE.AND P0, PT, R116, RZ, PT ;  /* 0x000000ff7400720c */ /* 0x000fe20003f05270 */
[----:B------:R-:W-:Y:S11]  /*8550*/  VIADD R111, R111, 0x1 ;  /* 0x000000016f6f7836 */ /* 0x000ff60000000000 */
[----:B------:R-:W-:Y:S01]  /*8560*/  @!UPT UIADD3 URZ, UPT, UPT, URZ, URZ, URZ ;  /* 0x000000fffffff290 */ /* 0x000fe2000fffe0ff */
[----:B------:R2:W3:Y:S01]  /*8570*/  @P0 LDS.128 R48, [R5+UR43+0x400] ;  /* 0x0004002b05300984 */ /* 0x0004e20008000c00 */
[--C-:B-1----:R-:W-:Y:S03]  /*8580*/  @P0 IMAD.IADD R0, R113, 0x1, R2.reuse ;  /* 0x0000000171000824 */ /* 0x102fe600078e0202 */
[----:B------:R1:W4:Y:S04]  /*8590*/  @P0 LDS.128 R52, [R4+0x400] ;  /* 0x0004000004340984 */ /* 0x0003280000000c00 */
[----:B------:R5:W3:Y:S04]  /*85a0*/  @P0 LDS.128 R56, [R3+0x400] ;  /* 0x0004000003380984 */ /* 0x000ae80000000c00 */
[----:B------:R3:W3:Y:S04]  /*85b0*/  @P0 LDS.128 R64, [R2+0x400] ;  /* 0x0004000002400984 */ /* 0x0006e80000000c00 */
[----:B------:R3:W3:Y:S01]  /*85c0*/  @P0 LDS.128 R72, [R0+0x400] ;  /* 0x0004000000480984 */ /* 0x0006e20000000c00 */
[C---:B--2---:R-:W-:Y:S01]  /*85d0*/  @P0 IADD3 R5, PT, PT, R114.reuse, R3, RZ ;  /* 0x0000000372050210 */ /* 0x044fe20007ffe0ff */
[C---:B-1----:R-:W-:Y:S04]  /*85e0*/  @P0 IMAD.IADD R4, R114.reuse, 0x1, R2 ;  /* 0x0000000172040824 */ /* 0x042fe800078e0202 */
[----:B------:R2:W1:Y:S01]  /*85f0*/  @P0 LDS.128 R60, [R5+0x400] ;  /* 0x00040000053c0984 */ /* 0x0004620000000c00 */
[----:B-----5:R-:W-:Y:S03]  /*8600*/  @P0 IADD3 R3, PT, PT, R114, R0, RZ ;  /* 0x0000000072030210 */ /* 0x020fe60007ffe0ff */
[----:B------:R2:W1:Y:S04]  /*8610*/  @P0 LDS.128 R68, [R4+0x400] ;  /* 0x0004000004440984 */ /* 0x0004680000000c00 */
[----:B------:R2:W1:Y:S02]  /*8620*/  @P0 LDS.128 R76, [R3+0x400] ;  /* 0x00040000034c0984 */ /* 0x0004640000000c00 */
.L_x_132:
[----:B------:R-:W-:Y:S05]  /*8630*/  BSYNC B1 ;  /* 0x0000000000017941 */ /* 0x000fea0003800000 */
.L_x_131:
[----:B---3--:R-:W-:Y:S05]  /*8640*/  VIADD R0, R39, 0x40 ;  /* 0x0000004027007836 */ /* 0x008fea0000000000 */
[----:B------:R-:W-:Y:S04]  /*8650*/  SHF.R.U32.HI R0, RZ, 0x15, R0 ;  /* 0x00000015ff007819 */ /* 0x000fe80000011600 */
[----:B------:R-:W-:Y:S11]  /*8660*/  LOP3.LUT P0, RZ, R0, 0x3, R88, 0x48, !PT ;  /* 0x0000000300ff7812 */ /* 0x000ff60007804858 */
[----:B------:R-:W-:Y:S02]  /*8670*/  @!UPT UIADD3 URZ, UPT, UPT, URZ, URZ, URZ ;  /* 0x000000fffffff290 */ /* 0x000fe4000fffe0ff */
[----:B------:R-:W-:Y:S05]  /*8680*/  @!P0 BRA `(.L_x_136) ;  /* 0x0000000000408947 */ /* 0x000fea0003800000 */
[----:B------:R-:W3:Y:S01]  /*8690*/  LDCU.64 UR8, c[0x4][0x70] ;  /* 0x01000e00ff0877ac */ /* 0x000ee20008000a00 */
[----:B--2---:R-:W-:Y:S01]  /*86a0*/  MOV R3, 0x0 ;  /* 0x0000000000037802 */ /* 0x004fe20000000f00 */
[----:B-1----:R-:W-:Y:S02]  /*86b0*/  HFMA2 R12, -RZ, RZ, 0, 5.9604644775390625e-08 ;  /* 0x00000001ff0c7431 */ /* 0x002fe400000001ff */
[----:B------:R-:W-:Y:S02]  /*86c0*/  IMAD.MOV.U32 R8, RZ, RZ, 0x192 ;  /* 0x00000192ff087424 */ /* 0x000fe400078e00ff */
[----:B------:R-:W-:Y:S01]  /*86d0*/  IMAD.MOV.U32 R13, RZ, RZ, RZ ;  /* 0x000000ffff0d7224 */ /* 0x000fe200078e00ff */
[----:B------:R-:W1:Y:S01]  /*86e0*/  LDCU.64 UR6, c[0x4][0x78] ;  /* 0x01000f00ff0677ac */ /* 0x000e620008000a00 */
[----:B------:R-:W2:Y:S01]  /*86f0*/  LDC.64 R2, c[0x4][R3] ;  /* 0x0100000003027b82 */ /* 0x000ea20000000a00 */
[----:B------:R-:W5:Y:S01]  /*8700*/  LDCU.64 UR4, c[0x4][0x10] ;  /* 0x01000200ff0477ac */ /* 0x000f620008000a00 */
[----:B---3--:R-:W-:Y:S01]  /*8710*/  MOV R5, UR9 ;  /* 0x0000000900057c02 */ /* 0x008fe20008000f00 */
[----:B------:R-:W-:Y:S01]  /*8720*/  IMAD.U32 R4, RZ, RZ, UR8 ;  /* 0x00000008ff047e24 */ /* 0x000fe2000f8e00ff */
[----:B-1----:R-:W-:Y:S01]  /*8730*/  MOV R7, UR7 ;  /* 0x0000000700077c02 */ /* 0x002fe20008000f00 */
[----:B------:R-:W-:Y:S01]  /*8740*/  IMAD.U32 R6, RZ, RZ, UR6 ;  /* 0x00000006ff067e24 */ /* 0x000fe2000f8e00ff */
[----:B-----5:R-:W-:Y:S01]  /*8750*/  MOV R11, UR5 ;  /* 0x00000005000b7c02 */ /* 0x020fe20008000f00 */
[----:B------:R-:W-:Y:S02]  /*8760*/  IMAD.U32 R10, RZ, RZ, UR4 ;  /* 0x00000004ff0a7e24 */ /* 0x000fe4000f8e00ff */
[----:B------:R-:W-:Y:S07]  /*8770*/  LEPC R20, `(.L_x_136) ;  /* 0x000000001014794e */ /* 0x000fee0000000000 */
[----:B--2-4-:R-:W-:Y:S05]  /*8780*/  CALL.ABS.NOINC R2 ;  /* 0x0000000002007343 */ /* 0x014fea0003c00000 */
.L_x_136:
[----:B------:R-:W-:Y:S05]  /*8790*/  WARPSYNC.ALL ;  /* 0x0000000000007948 */ /* 0x000fea0003800000 */
[----:B------:R-:W-:Y:S01]  /*87a0*/  R2UR UR4, R39 ;  /* 0x00000000270472ca */ /* 0x000fe200000e0000 */
[----:B------:R-:W-:Y:S01]  /*87b0*/  BSSY.RECONVERGENT B0, `(.L_x_137) ;  /* 0x0000064000007945 */ /* 0x000fe20003800200 */
[----:B------:R-:W-:Y:S02]  /*87c0*/  ISETP.NE.AND P6, PT, R106, RZ, PT ;  /* 0x000000ff6a00720c */ /* 0x000fe40003fc5270 */
[----:B------:R-:W-:Y:S02]  /*87d0*/  MOV R0, UR46 ;  /* 0x0000002e00007c02 */ /* 0x000fe40008000f00 */
[----:B------:R-:W-:Y:S02]  /*87e0*/  MOV R117, UR52 ;  /* 0x0000003400757c02 */ /* 0x000fe40008000f00 */
[----:B------:R-:W-:Y:S05]  /*87f0*/  ISETP.NE.AND P0, PT, R103, RZ, PT ;  /* 0x000000ff6700720c */ /* 0x000fea0003f05270 */
[----:B-12---:R-:W1:Y:S02]  /*8800*/  LDTM.x32 R4, tmem[UR4+0x40] ;  /* 0x00004004000479ee */ /* 0x006e6400082c0000 */
        /* <DEDUP_REMOVED lines=16> */
[C---:B----4-:R-:W-:Y:S01]  /*8910*/  FFMA R4, R45.reuse, R52, R4 ;  /* 0x000000342d047223 */ /* 0x050fe20000000004 */
        /* <DEDUP_REMOVED lines=77> */
.L_x_138:
[----:B------:R-:W-:Y:S05]  /*8df0*/  BSYNC.RECONVERGENT B0 ;  /* 0x0000000000007941 */ /* 0x000fea0003800200 */
.L_x_137:
[----:B------:R-:W-:Y:S01]  /*8e00*/  BAR.SYNC.DEFER_BLOCKING 0x1, 0x80 ;  /* 0x0042000000007b1d */ /* 0x000fe20000010000 */
[----:B------:R-:W-:Y:S04]  /*8e10*/  UIADD3 UR4, UPT, UPT, UR46, 0x1, URZ ;  /* 0x000000012e047890 */ /* 0x000fe8000fffe0ff */
[----:B------:R-:W-:Y:S04]  /*8e20*/  UISETP.NE.AND UP0, UPT, UR4, 0x4, UPT ;  /* 0x000000040400788c */ /* 0x000fe8000bf05270 */
[----:B------:R-:W-:Y:S01]  /*8e30*/  USEL UR44, UR4, URZ, UP0 ;  /* 0x000000ff042c7287 */ /* 0x000fe20008000000 */
[----:B------:R2:W-:Y:S01]  /*8e40*/  @P6 SYNCS.ARRIVE.TRANS64.RED.A1T0 RZ, [R117+URZ], RZ ;  /* 0x000000ff75ff69a7 */ /* 0x0005e200081004ff */
[----:B------:R-:W-:Y:S01]  /*8e50*/  BSSY B1, `(.L_x_139) ;  /* 0x0000023000017945 */ /* 0x000fe20003800000 */
[----:B------:R-:W3:Y:S01]  /*8e60*/  @P6 SYNCS.PHASECHK.TRANS64.TRYWAIT P0, [R0+URZ+0x20], R2 ;  /* 0x00002002000065a7 */ /* 0x000ee200080011ff */
[----:B--2---:R-:W-:Y:S01]  /*8e70*/  HFMA2 R117, -RZ, RZ, 0, 0 ;  /* 0x00000000ff757431 */ /* 0x004fe200000001ff */
[----:B---3--:R-:W-:Y:S01]  /*8e80*/  @P6 SEL R115, RZ, 0x1, !P0 ;  /* 0x00000001ff736807 */ /* 0x008fe20004000000 */
[----:B------:R-:W-:Y:S06]  /*8e90*/  @!P6 BRA `(.L_x_140) ;  /* 0x000000000078e947 */ /* 0x000fec0003800000 */
        /* <DEDUP_REMOVED lines=12> */
.L_x_142:
[----:B------:R-:W-:Y:S05]  /*8f60*/  BSYNC B0 ;  /* 0x0000000000007941 */ /* 0x000fea0003800000 */
.L_x_141:
[----:B------:R-:W-:Y:S02]  /*8f70*/  ISETP.NE.AND P0, PT, R116, RZ, PT ;  /* 0x000000ff7400720c */ /* 0x000fe40003f05270 */
[----:B------:R-:W-:Y:S11]  /*8f80*/  IADD3 R111, PT, PT, R111, 0x1, RZ ;  /* 0x000000016f6f7810 */ /* 0x000ff60007ffe0ff */
[----:B------:R2:W3:Y:S01]  /*8f90*/  @P0 LDS.128 R48, [R5+UR43+0x400] ;  /* 0x0004002b05300984 */ /* 0x0004e20008000c00 */
[----:B-1----:R-:W-:Y:S03]  /*8fa0*/  @P0 IMAD.IADD R0, R113, 0x1, R2 ;  /* 0x0000000171000824 */ /* 0x002fe600078e0202 */
[----:B------:R1:W4:Y:S04]  /*8fb0*/  @P0 LDS.128 R52, [R4+0x400] ;  /* 0x0004000004340984 */ /* 0x0003280000000c00 */
[----:B------:R5:W3:Y:S04]  /*8fc0*/  @P0 LDS.128 R56, [R3+0x400] ;  /* 0x0004000003380984 */ /* 0x000ae80000000c00 */
[----:B------:R3:W3:Y:S04]  /*8fd0*/  @P0 LDS.128 R64, [R2+0x400] ;  /* 0x0004000002400984 */ /* 0x0006e80000000c00 */
[----:B------:R3:W3:Y:S01]  /*8fe0*/  @P0 LDS.128 R72, [R0+0x400] ;  /* 0x0004000000480984 */ /* 0x0006e20000000c00 */
[C---:B--2---:R-:W-:Y:S01]  /*8ff0*/  @P0 IMAD.IADD R5, R114.reuse, 0x1, R3 ;  /* 0x0000000172050824 */ /* 0x044fe200078e0203 */
[C---:B-1----:R-:W-:Y:S04]  /*9000*/  @P0 IADD3 R4, PT, PT, R114.reuse, R2, RZ ;  /* 0x0000000272040210 */ /* 0x042fe80007ffe0ff */
[----:B------:R2:W1:Y:S01]  /*9010*/  @P0 LDS.128 R60, [R5+0x400] ;  /* 0x00040000053c0984 */ /* 0x0004620000000c00 */
[----:B-----5:R-:W-:Y:S03]  /*9020*/  @P0 IMAD.IADD R3, R114, 0x1, R0 ;  /* 0x0000000172030824 */ /* 0x020fe600078e0200 */
[----:B------:R2:W1:Y:S04]  /*9030*/  @P0 LDS.128 R68, [R4+0x400] ;  /* 0x0004000004440984 */ /* 0x0004680000000c00 */
[----:B------:R2:W1:Y:S01]  /*9040*/  @P0 LDS.128 R76, [R3+0x400] ;  /* 0x00040000034c0984 */ /* 0x0004620000000c00 */
[C---:B------:R-:W-:Y:S04]  /*9050*/  ISETP.NE.AND P0, PT, R111.reuse, 0x4, PT ;  /* 0x000000046f00780c */ /* 0x040fe80003f05270 */
[----:B------:R-:W-:Y:S02]  /*9060*/  SEL R111, R111, RZ, P0 ;  /* 0x000000ff6f6f7207 */ /* 0x000fe40000000000 */
[----:B----4-:R-:W-:Y:S02]  /*9070*/  SEL R117, RZ, 0x1, P0 ;  /* 0x00000001ff757807 */ /* 0x010fe40000000000 */
.L_x_140:
[----:B------:R-:W-:Y:S05]  /*9080*/  BSYNC B1 ;  /* 0x0000000000017941 */ /* 0x000fea0003800000 */
.L_x_139:
        /* <DEDUP_REMOVED lines=12> */
[----:B------:R-:W4:Y:S01]  /*9150*/  LDCU.64 UR4, c[0x4][0x10] ;  /* 0x01000200ff0477ac */ /* 0x000f220008000a00 */
[----:B---3--:R-:W-:Y:S01]  /*9160*/  MOV R5, UR9 ;  /* 0x0000000900057c02 */ /* 0x008fe20008000f00 */
[----:B------:R-:W-:Y:S01]  /*9170*/  IMAD.U32 R4, RZ, RZ, UR8 ;  /* 0x00000008ff047e24 */ /* 0x000fe2000f8e00ff */
[----:B-1----:R-:W-:Y:S01]  /*9180*/  MOV R7, UR7 ;  /* 0x0000000700077c02 */ /* 0x002fe20008000f00 */
[----:B------:R-:W-:Y:S01]  /*9190*/  IMAD.U32 R6, RZ, RZ, UR6 ;  /* 0x00000006ff067e24 */ /* 0x000fe2000f8e00ff */
[----:B----4-:R-:W-:Y:S01]  /*91a0*/  MOV R11, UR5 ;  /* 0x00000005000b7c02 */ /* 0x010fe20008000f00 */
[----:B------:R-:W-:Y:S02]  /*91b0*/  IMAD.U32 R10, RZ, RZ, UR4 ;  /* 0x00000004ff0a7e24 */ /* 0x000fe4000f8e00ff */
[----:B------:R-:W-:Y:S07]  /*91c0*/  LEPC R20, `(.L_x_144) ;  /* 0x000000001014794e */ /* 0x000fee0000000000 */
[----:B--2---:R-:W-:Y:S05]  /*91d0*/  CALL.ABS.NOINC R2 ;  /* 0x0000000002007343 */ /* 0x004fea0003c00000 */
.L_x_144:
        /* <DEDUP_REMOVED lines=83> */
[----:B------:R-:W-:Y:S02]  /*9710*/  @P6 SHF.L.U32 R2, R117, 0x1f, RZ ;  /* 0x0000001f75026819 */ /* 0x000fe400000006ff */
        /* <DEDUP_REMOVED lines=18> */
.L_x_146:
[----:B------:R-:W-:Y:S05]  /*9840*/  BSYNC.RECONVERGENT B0 ;  /* 0x0000000000007941 */ /* 0x000fea0003800200 */
.L_x_145:
        /* <DEDUP_REMOVED lines=18> */
[----:B------:R-:W-:Y:S04]  /*9970*/  SHF.L.U32 R6, R117, 0x1f, RZ ;  /* 0x0000001f75067819 */ /* 0x000fe800000006ff */
[----:B------:R-:W1:Y:S02]  /*9980*/  SYNCS.PHASECHK.TRANS64.TRYWAIT P0, [R0+URZ+0x20], R6 ;  /* 0x00002006000075a7 */ /* 0x000e6400080011ff */
[----:B-1----:R-:W-:Y:S05]  /*9990*/  @!P0 BRA `(.L_x_151) ;  /* 0x00000038001c8947 */ /* 0x002fea0003800000 */
.L_x_150:
[----:B------:R-:W-:Y:S05]  /*99a0*/  BSYNC B0 ;  /* 0x0000000000007941 */ /* 0x000fea0003800000 */
.L_x_149:
[----:B------:R-:W-:Y:S01]  /*99b0*/  ISETP.NE.AND P0, PT, R116, RZ, PT ;  /* 0x000000ff7400720c */ /* 0x000fe20003f05270 */
[----:B------:R-:W-:Y:S11]  /*99c0*/  VIADD R111, R111, 0x1 ;  /* 0x000000016f6f7836 */ /* 0x000ff60000000000 */
[----:B------:R-:W-:Y:S01]  /*99d0*/  @!UPT UIADD3 URZ, UPT, UPT, URZ, URZ, URZ ;  /* 0x000000fffffff290 */ /* 0x000fe2000fffe0ff */
[----:B------:R2:W3:Y:S01]  /*99e0*/  @P0 LDS.128 R48, [R5+UR43+0x400] ;  /* 0x0004002b05300984 */ /* 0x0004e20008000c00 */
[--C-:B-1----:R-:W-:Y:S03]  /*99f0*/  @P0 IMAD.IADD R0, R113, 0x1, R2.reuse ;  /* 0x0000000171000824 */ /* 0x102fe600078e0202 */
[----:B------:R1:W4:Y:S04]  /*9a00*/  @P0 LDS.128 R52, [R4+0x400] ;  /* 0x0004000004340984 */ /* 0x0003280000000c00 */
[----:B------:R5:W3:Y:S04]  /*9a10*/  @P0 LDS.128 R56, [R3+0x400] ;  /* 0x0004000003380984 */ /* 0x000ae80000000c00 */
[----:B------:R-:W3:Y:S04]  /*9a20*/  @P0 LDS.128 R64, [R2+0x400] ;  /* 0x0004000002400984 */ /* 0x000ee80000000c00 */
[----:B------:R4:W3:Y:S01]  /*9a30*/  @P0 LDS.128 R72, [R0+0x400] ;  /* 0x0004000000480984 */ /* 0x0008e20000000c00 */
[C---:B--2---:R-:W-:Y:S02]  /*9a40*/  @P0 IMAD.IADD R5, R114.reuse, 0x1, R3 ;  /* 0x0000000172050824 */ /* 0x044fe400078e0203 */
[C---:B-1----:R-:W-:Y:S03]  /*9a50*/  @P0 IMAD.IADD R4, R114.reuse, 0x1, R2 ;  /* 0x0000000172040824 */ /* 0x042fe600078e0202 */
[----:B------:R2:W1:Y:S01]  /*9a60*/  @P0 LDS.128 R60, [R5+0x400] ;  /* 0x00040000053c0984 */ /* 0x0004620000000c00 */
[----:B-----5:R-:W-:Y:S03]  /*9a70*/  @P0 IMAD.IADD R3, R114, 0x1, R0 ;  /* 0x0000000172030824 */ /* 0x020fe600078e0200 */
[----:B------:R2:W1:Y:S04]  /*9a80*/  @P0 LDS.128 R68, [R4+0x400] ;  /* 0x0004000004440984 */ /* 0x0004680000000c00 */
[----:B------:R2:W1:Y:S01]  /*9a90*/  @P0 LDS.128 R76, [R3+0x400] ;  /* 0x00040000034c0984 */ /* 0x0004620000000c00 */
[C---:B------:R-:W-:Y:S04]  /*9aa0*/  ISETP.NE.AND P0, PT, R111.reuse, 0x4, PT ;  /* 0x000000046f00780c */ /* 0x040fe80003f05270 */
[----:B----4-:R-:W-:Y:S02]  /*9ab0*/  SEL R0, RZ, 0x1, P0 ;  /* 0x00000001ff007807 */ /* 0x010fe40000000000 */
[----:B------:R-:W-:Y:S02]  /*9ac0*/  SEL R111, R111, RZ, P0 ;  /* 0x000000ff6f6f7207 */ /* 0x000fe40000000000 */
[----:B------:R-:W-:Y:S02]  /*9ad0*/  LOP3.LUT R117, R117, R0, RZ, 0x3c, !PT ;  /* 0x0000000075757212 */ /* 0x000fe400078e3cff */
.L_x_148:
[----:B------:R-:W-:Y:S05]  /*9ae0*/  BSYNC B1 ;  /* 0x0000000000017941 */ /* 0x000fea0003800000 */
.L_x_147:
[----:B------:R-:W-:Y:S05]  /*9af0*/  VIADD R0, R39, 0x80 ;  /* 0x0000008027007836 */ /* 0x000fea0000000000 */
[----:B------:R-:W-:Y:S04]  /*9b00*/  SHF.R.U32.HI R0, RZ, 0x15, R0 ;  /* 0x00000015ff007819 */ /* 0x000fe80000011600 */
[----:B------:R-:W-:Y:S11]  /*9b10*/  LOP3.LUT P0, RZ, R0, 0x3, R88, 0x48, !PT ;  /* 0x0000000300ff7812 */ /* 0x000ff60007804858 */
[----:B------:R-:W-:Y:S02]  /*9b20*/  @!UPT UIADD3 URZ, UPT, UPT, URZ, URZ, URZ ;  /* 0x000000fffffff290 */ /* 0x000fe4000fffe0ff */
[----:B------:R-:W-:Y:S05]  /*9b30*/  @!P0 BRA `(.L_x_152) ;  /* 0x0000000000408947 */ /* 0x000fea0003800000 */
[----:B------:R-:W4:Y:S01]  /*9b40*/  LDCU.64 UR8, c[0x4][0x70] ;  /* 0x01000e00ff0877ac */ /* 0x000f220008000a00 */
[----:B--2---:R-:W-:Y:S01]  /*9b50*/  MOV R3, 0x0 ;  /* 0x0000000000037802 */ /* 0x004fe20000000f00 */
[----:B-1----:R-:W-:Y:S02]  /*9b60*/  HFMA2 R12, -RZ, RZ, 0, 5.9604644775390625e-08 ;  /* 0x00000001ff0c7431 */ /* 0x002fe400000001ff */
[----:B------:R-:W-:Y:S02]  /*9b70*/  IMAD.MOV.U32 R8, RZ, RZ, 0x192 ;  /* 0x00000192ff087424 */ /* 0x000fe400078e00ff */
[----:B------:R-:W-:Y:S01]  /*9b80*/  IMAD.MOV.U32 R13, RZ, RZ, RZ ;  /* 0x000000ffff0d7224 */ /* 0x000fe200078e00ff */
[----:B------:R-:W1:Y:S01]  /*9b90*/  LDCU.64 UR6, c[0x4][0x78] ;  /* 0x01000f00ff0677ac */ /* 0x000e620008000a00 */
[----:B------:R-:W2:Y:S01]  /*9ba0*/  LDC.64 R2, c[0x4][R3] ;  /* 0x0100000003027b82 */ /* 0x000ea20000000a00 */
[----:B------:R-:W5:Y:S01]  /*9bb0*/  LDCU.64 UR4, c[0x4][0x10] ;  /* 0x01000200ff0477ac */ /* 0x000f620008000a00 */
[----:B----4-:R-:W-:Y:S01]  /*9bc0*/  MOV R5, UR9 ;  /* 0x0000000900057c02 */ /* 0x010fe20008000f00 */
[----:B------:R-:W-:Y:S01]  /*9bd0*/  IMAD.U32 R4, RZ, RZ, UR8 ;  /* 0x00000008ff047e24 */ /* 0x000fe2000f8e00ff */
[----:B-1----:R-:W-:Y:S01]  /*9be0*/  MOV R7, UR7 ;  /* 0x0000000700077c02 */ /* 0x002fe20008000f00 */
[----:B------:R-:W-:Y:S01]  /*9bf0*/  IMAD.U32 R6, RZ, RZ, UR6 ;  /* 0x00000006ff067e24 */ /* 0x000fe2000f8e00ff */
[----:B-----5:R-:W-:Y:S01]  /*9c00*/  MOV R11, UR5 ;  /* 0x00000005000b7c02 */ /* 0x020fe20008000f00 */
[----:B------:R-:W-:Y:S02]  /*9c10*/  IMAD.U32 R10, RZ, RZ, UR4 ;  /* 0x00000004ff0a7e24 */ /* 0x000fe4000f8e00ff */
[----:B------:R-:W-:Y:S07]  /*9c20*/  LEPC R20, `(.L_x_152) ;  /* 0x000000001014794e */ /* 0x000fee0000000000 */
[----:B--23--:R-:W-:Y:S05]  /*9c30*/  CALL.ABS.NOINC R2 ;  /* 0x0000000002007343 */ /* 0x00cfea0003c00000 */
.L_x_152:
        /* <DEDUP_REMOVED lines=15> */
[C---:B---3--:R-:W-:Y:S01]  /*9d30*/  FFMA R40, R45.reuse, R48, R0 ;  /* 0x000000302d287223 */ /* 0x048fe20000000000 */
        /* <DEDUP_REMOVED lines=77> */
[----:B------:R-:W-:Y:S02]  /*a210*/  UIADD3 UR4, UPT, UPT, UR43, 0x400, URZ ;  /* 0x000004002b047890 */ /* 0x000fe4000fffe0ff */
[----:B------:R-:W-:Y:S01]  /*a220*/  UIADD3 UR9, UPT, UPT, UR49, 0x80, URZ ;  /* 0x0000008031097890 */ /* 0x000fe2000fffe0ff */
[----:B------:R-:W-:Y:S01]  /*a230*/  UMOV UR10, UR50 ;  /* 0x00000032000a7c82 */ /* 0x000fe20008000000 */
[----:B------:R-:W-:Y:S02]  /*a240*/  UMOV UR11, UR36 ;  /* 0x00000024000b7c82 */ /* 0x000fe40008000000 */
[----:B------:R-:W-:Y:S01]  /*a250*/  MOV R91, UR4 ;  /* 0x00000004005b7c02 */ /* 0x000fe20008000f00 */
[----:B------:R-:W-:Y:S03]  /*a260*/  UIADD3 UR4, UP0, UPT, UR54, 0x680, URZ ;  /* 0x0000068036047890 */ /* 0x000fe6000ff1e0ff */
[----:B------:R-:W-:Y:S01]  /*a270*/  R2UR UR8, R91 ;  /* 0x000000005b0872ca */ /* 0x000fe200000e0000 */
[----:B------:R-:W-:Y:S11]  /*a280*/  UIADD3.X UR5, UPT, UPT, URZ, UR55, URZ, UP0, !UPT ;  /* 0x00000037ff057290 */ /* 0x000ff600087fe4ff */
[----:B------:R-:W-:Y:S01]  /*a290*/  @!UPT UIADD3 URZ, UPT, UPT, URZ, URZ, URZ ;  /* 0x000000fffffff290 */ /* 0x000fe2000fffe0ff */
[----:B------:R2:W-:Y:S01]  /*a2a0*/  UTMASTG.3D [UR8], [UR4] ;  /* 0x00000008040073b5 */ /* 0x0005e20008010000 */
[----:B------:R0:W-:Y:S01]  /*a2b0*/  UTMACMDFLUSH ;  /* 0x00000000000079b7 */ /* 0x0001e20000000000 */
[----:B--2---:R-:W-:Y:S04]  /*a2c0*/  DEPBAR.LE SB0, 0x1 ;  /* 0x000080400000791a */ /* 0x004fe80000000000 */
.L_x_154:
[----:B------:R-:W-:Y:S05]  /*a2d0*/  BSYNC.RECONVERGENT B0 ;  /* 0x0000000000007941 */ /* 0x000fea0003800200 */
.L_x_153:
        /* <DEDUP_REMOVED lines=21> */
.L_x_158:
[----:B------:R-:W-:Y:S05]  /*a430*/  BSYNC B0 ;  /* 0x0000000000007941 */ /* 0x000fea0003800000 */
.L_x_157:
        /* <DEDUP_REMOVED lines=19> */
.L_x_156:
[----:B------:R-:W-:Y:S05]  /*a570*/  BSYNC B1 ;  /* 0x0000000000017941 */ /* 0x000fea0003800000 */
.L_x_155:
        /* <DEDUP_REMOVED lines=21> */
.L_x_160:
        /* <DEDUP_REMOVED lines=102> */
.L_x_162:
[----:B------:R-:W-:Y:S05]  /*ad30*/  BSYNC.RECONVERGENT B0 ;  /* 0x0000000000007941 */ /* 0x000fea0003800200 */
.L_x_161:
        /* <DEDUP_REMOVED lines=21> */
.L_x_166:
[----:B------:R-:W-:Y:S05]  /*ae90*/  BSYNC B0 ;  /* 0x0000000000007941 */ /* 0x000fea0003800000 */
.L_x_165:
        /* <DEDUP_REMOVED lines=19> */
.L_x_164:
[----:B------:R-:W-:Y:S05]  /*afd0*/  BSYNC B1 ;  /* 0x0000000000017941 */ /* 0x000fea0003800000 */
.L_x_163:
        /* <DEDUP_REMOVED lines=21> */
.L_x_168:
        /* <DEDUP_REMOVED lines=102> */
.L_x_170:
[----:B------:R-:W-:Y:S05]  /*b790*/  BSYNC.RECONVERGENT B0 ;  /* 0x0000000000007941 */ /* 0x000fea0003800200 */
.L_x_169:
        /* <DEDUP_REMOVED lines=12> */
[----:B------:R-:W-:Y:S05]  /*b860*/  @P1 IMAD R111, R111, 0x4000, R109 ;  /* 0x000040006f6f1824 */ /* 0x000fea00078e026d */
[----:B------:R-:W-:Y:S04]  /*b870*/  @P1 IADD3 R2, PT, PT, R111, UR43, RZ ;  /* 0x0000002b6f021c10 */ /* 0x000fe8000fffe0ff */
[----:B------:R-:W-:Y:S01]  /*b880*/  @P1 IADD3 R3, PT, PT, R113, R2, RZ ;  /* 0x0000000271031210 */ /* 0x000fe20007ffe0ff */
[--C-:B------:R-:W-:Y:S02]  /*b890*/  @P1 IMAD.IADD R112, R112, 0x1, R2.reuse ;  /* 0x0000000170701824 */ /* 0x100fe400078e0202 */
[----:B------:R-:W-:Y:S01]  /*b8a0*/  @P1 IMAD.IADD R2, R114, 0x1, R2 ;  /* 0x0000000172021824 */ /* 0x000fe200078e0202 */
[----:B------:R-:W-:Y:S06]  /*b8b0*/  @P0 BRA `(.L_x_174) ;  /* 0x00000000000c0947 */ /* 0x000fec0003800000 */
[----:B------:R-:W-:Y:S04]  /*b8c0*/  SHF.L.U32 R117, R117, 0x1f, RZ ;  /* 0x0000001f75757819 */ /* 0x000fe800000006ff */
[----:B------:R-:W2:Y:S02]  /*b8d0*/  SYNCS.PHASECHK.TRANS64.TRYWAIT P0, [R0+URZ+0x20], R117 ;  /* 0x00002075000075a7 */ /* 0x000ea400080011ff */
[----:B--2---:R-:W-:Y:S05]  /*b8e0*/  @!P0 BRA `(.L_x_175) ;  /* 0x0000001800848947 */ /* 0x004fea0003800000 */
.L_x_174:
[----:B------:R-:W-:Y:S05]  /*b8f0*/  BSYNC B0 ;  /* 0x0000000000007941 */ /* 0x000fea0003800000 */
.L_x_173:
[----:B------:R-:W-:Y:S11]  /*b900*/  ISETP.NE.AND P0, PT, R116, RZ, PT ;  /* 0x000000ff7400720c */ /* 0x000ff60003f05270 */
[----:B------:R-:W-:Y:S02]  /*b910*/  @!UPT UIADD3 URZ, UPT, UPT, URZ, URZ, URZ ;  /* 0x000000fffffff290 */ /* 0x000fe4000fffe0ff */
[----:B------:R3:W4:Y:S01]  /*b920*/  @P0 LDS.128 R52, [R2+0x400] ;  /* 0x0004000002340984 */ /* 0x0007220000000c00 */
[----:B------:R-:W-:Y:S02]  /*b930*/  @P0 IMAD.IADD R113, R113, 0x1, R112 ;  /* 0x0000000171710824 */ /* 0x000fe400078e0270 */
[C---:B--2---:R-:W-:Y:S01]  /*b940*/  @P0 IMAD.IADD R0, R114.reuse, 0x1, R3 ;  /* 0x0000000172000824 */ /* 0x044fe200078e0203 */
[----:B------:R2:W1:Y:S04]  /*b950*/  @P0 LDS.128 R48, [R111+UR43+0x400] ;  /* 0x0004002b6f300984 */ /* 0x0004680008000c00 */
[----:B------:R2:W1:Y:S04]  /*b960*/  @P0 LDS.128 R56, [R3+0x400] ;  /* 0x0004000003380984 */ /* 0x0004680000000c00 */
[----:B------:R2:W1:Y:S04]  /*b970*/  @P0 LDS.128 R60, [R0+0x400] ;  /* 0x00040000003c0984 */ /* 0x0004680000000c00 */
[----:B------:R2:W1:Y:S04]  /*b980*/  @P0 LDS.128 R64, [R112+0x400] ;  /* 0x0004000070400984 */ /* 0x0004680000000c00 */
[----:B------:R2:W1:Y:S01]  /*b990*/  @P0 LDS.128 R72, [R113+0x400] ;  /* 0x0004000071480984 */ /* 0x0004620000000c00 */
[C---:B---3--:R-:W-:Y:S02]  /*b9a0*/  @P0 IADD3 R2, PT, PT, R114.reuse, R112, RZ ;  /* 0x0000007072020210 */ /* 0x048fe40007ffe0ff */
[----:B------:R-:W-:Y:S03]  /*b9b0*/  @P0 IADD3 R114, PT, PT, R114, R113, RZ ;  /* 0x0000007172720210 */ /* 0x000fe60007ffe0ff */
[----:B------:R2:W3:Y:S04]  /*b9c0*/  @P0 LDS.128 R68, [R2+0x400] ;  /* 0x0004000002440984 */ /* 0x0004e80000000c00 */
[----:B------:R2:W1:Y:S02]  /*b9d0*/  @P0 LDS.128 R76, [R114+0x400] ;  /* 0x00040000724c0984 */ /* 0x0004640000000c00 */
.L_x_172:
[----:B------:R-:W-:Y:S05]  /*b9e0*/  BSYNC B1 ;  /* 0x0000000000017941 */ /* 0x000fea0003800000 */
.L_x_171:
[----:B--2---:R-:W-:Y:S05]  /*b9f0*/  VIADD R0, R39, 0xe0 ;  /* 0x000000e027007836 */ /* 0x004fea0000000000 */
[----:B------:R-:W-:Y:S04]  /*ba00*/  SHF.R.U32.HI R0, RZ, 0x15, R0 ;  /* 0x00000015ff007819 */ /* 0x000fe80000011600 */
[----:B------:R-:W-:Y:S11]  /*ba10*/  LOP3.LUT P0, RZ, R0, 0x3, R88, 0x48, !PT ;  /* 0x0000000300ff7812 */ /* 0x000ff60007804858 */
[----:B------:R-:W-:Y:S02]  /*ba20*/  @!UPT UIADD3 URZ, UPT, UPT, URZ, URZ, URZ ;  /* 0x000000fffffff290 */ /* 0x000fe4000fffe0ff */
[----:B------:R-:W-:Y:S05]  /*ba30*/  @!P0 BRA `(.L_x_176) ;  /* 0x0000000000408947 */ /* 0x000fea0003800000 */
[----:B------:R-:W2:Y:S01]  /*ba40*/  LDCU.64 UR8, c[0x4][0x70] ;  /* 0x01000e00ff0877ac */ /* 0x000ea20008000a00 */
[----:B------:R-:W-:Y:S01]  /*ba50*/  MOV R3, 0x0 ;  /* 0x0000000000037802 */ /* 0x000fe20000000f00 */
[----:B-1----:R-:W-:Y:S02]  /*ba60*/  HFMA2 R12, -RZ, RZ, 0, 5.9604644775390625e-08 ;  /* 0x00000001ff0c7431 */ /* 0x002fe400000001ff */
[----:B------:R-:W-:Y:S02]  /*ba70*/  IMAD.MOV.U32 R8, RZ, RZ, 0x192 ;  /* 0x00000192ff087424 */ /* 0x000fe400078e00ff */
[----:B------:R-:W-:Y:S01]  /*ba80*/  IMAD.MOV.U32 R13, RZ, RZ, RZ ;  /* 0x000000ffff0d7224 */ /* 0x000fe200078e00ff */
[----:B------:R-:W1:Y:S01]  /*ba90*/  LDCU.64 UR6, c[0x4][0x78] ;  /* 0x01000f00ff0677ac */ /* 0x000e620008000a00 */
[----:B------:R-:W3:Y:S01]  /*baa0*/  LDC.64 R2, c[0x4][R3] ;  /* 0x0100000003027b82 */ /* 0x000ee20000000a00 */
[----:B------:R-:W5:Y:S01]  /*bab0*/  LDCU.64 UR4, c[0x4][0x10] ;  /* 0x01000200ff0477ac */ /* 0x000f620008000a00 */
[----:B--2---:R-:W-:Y:S01]  /*bac0*/  MOV R5, UR9 ;  /* 0x0000000900057c02 */ /* 0x004fe20008000f00 */
[----:B------:R-:W-:Y:S01]  /*bad0*/  IMAD.U32 R4, RZ, RZ, UR8 ;  /* 0x00000008ff047e24 */ /* 0x000fe2000f8e00ff */
[----:B-1----:R-:W-:Y:S01]  /*bae0*/  MOV R7, UR7 ;  /* 0x0000000700077c02 */ /* 0x002fe20008000f00 */
[----:B------:R-:W-:Y:S01]  /*baf0*/  IMAD.U32 R6, RZ, RZ, UR6 ;  /* 0x00000006ff067e24 */ /* 0x000fe2000f8e00ff */
[----:B-----5:R-:W-:Y:S01]  /*bb00*/  MOV R11, UR5 ;  /* 0x00000005000b7c02 */ /* 0x020fe20008000f00 */
[----:B------:R-:W-:Y:S02]  /*bb10*/  IMAD.U32 R10, RZ, RZ, UR4 ;  /* 0x00000004ff0a7e24 */ /* 0x000fe4000f8e00ff */
[----:B------:R-:W-:Y:S07]  /*bb20*/  LEPC R20, `(.L_x_176) ;  /* 0x000000001014794e */ /* 0x000fee0000000000 */
[----:B---34-:R-:W-:Y:S05]  /*bb30*/  CALL.ABS.NOINC R2 ;  /* 0x0000000002007343 */ /* 0x018fea0003c00000 */
.L_x_176:
[----:B------:R-:W-:Y:S01]  /*bb40*/  ISETP.NE.AND P0, PT, R103, RZ, PT ;  /* 0x000000ff6700720c */ /* 0x000fe20003f05270 */
[----:B------:R-:W-:Y:S05]  /*bb50*/  WARPSYNC.ALL ;  /* 0x0000000000007948 */ /* 0x000fea0003800000 */
[----:B------:R-:W-:Y:S01]  /*bb60*/  R2UR UR4, R39 ;  /* 0x00000000270472ca */ /* 0x000fe200000e0000 */
[----:B------:R-:W-:Y:S01]  /*bb70*/  BSSY.RECONVERGENT B0, `(.L_x_177) ;  /* 0x000005f000007945 */ /* 0x000fe20003800200 */
[----:B------:R-:W-:Y:S04]  /*bb80*/  IADD3 R110, PT, PT, R110, 0xa0, RZ ;  /* 0x000000a06e6e7810 */ /* 0x000fe80007ffe0ff */
[----:B------:R-:W-:Y:S07]  /*bb90*/  LOP3.LUT R110, R110, 0xfefffff8, RZ, 0xc0, !PT ;  /* 0xfefffff86e6e7812 */ /* 0x000fee00078ec0ff */
[----:B-1----:R-:W1:Y:S01]  /*bba0*/  LDTM.x32 R4, tmem[UR4+0xe0] ;  /* 0x0000e004000479ee */ /* 0x002e6200082c0000 */
[----:B------:R-:W-:Y:S01]  /*bbb0*/  NOP ;  /* 0x0000000000007918 */ /* 0x000fe20000000000 */
[----:B-1----:R1:W-:Y:S01]  /*bbc0*/  SYNCS.ARRIVE.TRANS64.RED.A1T0 RZ, [R110+URZ], RZ ;  /* 0x000000ff6eff79a7 */ /* 0x0023e200081004ff */
[C---:B------:R-:W-:Y:S01]  /*bbd0*/  FMUL R0, R38.reuse, R4 ;  /* 0x0000000426007220 */ /* 0x040fe20000400000 */
        /* <DEDUP_REMOVED lines=47> */
[C---:B---3--:R-:W-:Y:S01]  /*bed0*/  FFMA R20, R45.reuse, R68, R20 ;  /* 0x000000442d147223 */ /* 0x048fe20000000014 */
        /* <DEDUP_REMOVED lines=40> */
.L_x_178:
[----:B------:R-:W-:Y:S05]  /*c160*/  BSYNC.RECONVERGENT B0 ;  /* 0x0000000000007941 */ /* 0x000fea0003800200 */
.L_x_177:
[----:B------:R-:W-:Y:S01]  /*c170*/  BAR.SYNC.DEFER_BLOCKING 0x1, 0x80 ;  /* 0x0042000000007b1d */ /* 0x000fe20000010000 */
[----:B------:R-:W-:Y:S01]  /*c180*/  UISETP.NE.AND UP0, UPT, UR53, -0x8, UPT ;  /* 0xfffffff83500788c */ /* 0x000fe2000bf05270 */
[----:B------:R-:W-:Y:S08]  /*c190*/  IADD3 R36, PT, PT, R36, 0x1, RZ ;  /* 0x0000000124247810 */ /* 0x000ff00007ffe0ff */
[----:B------:R-:W-:Y:S05]  /*c1a0*/  BRA.U !UP0, `(.L_x_179) ;  /* 0x0000000108287547 */ /* 0x000fea000b800000 */
[----:B------:R-:W-:Y:S01]  /*c1b0*/  ISETP.NE.AND P0, PT, R106, RZ, PT ;  /* 0x000000ff6a00720c */ /* 0x000fe20003f05270 */
[----:B------:R-:W-:Y:S01]  /*c1c0*/  IMAD.U32 R2, RZ, RZ, UR47 ;  /* 0x0000002fff027e24 */ /* 0x000fe2000f8e00ff */
[----:B------:R-:W-:Y:S01]  /*c1d0*/  UIADD3 UR4, UPT, UPT, UR47, 0x1, URZ ;  /* 0x000000012f047890 */ /* 0x000fe2000fffe0ff */
[----:B------:R-:W-:Y:S03]  /*c1e0*/  IMAD.U32 R0, RZ, RZ, UR52 ;  /* 0x00000034ff007e24 */ /* 0x000fe6000f8e00ff */
[----:B------:R-:W-:Y:S04]  /*c1f0*/  UISETP.NE.AND UP0, UPT, UR4, 0x4, UPT ;  /* 0x000000040400788c */ /* 0x000fe8000bf05270 */
[----:B------:R-:W-:Y:S03]  /*c200*/  USEL UR47, UR4, URZ, UP0 ;  /* 0x000000ff042f7287 */ /* 0x000fe60008000000 */
[----:B------:R-:W-:Y:S05]  /*c210*/  @P0 LEA R2, R2, UR43, 0x3 ;  /* 0x0000002b02020c11 */ /* 0x000fea000f8e18ff */
[----:B------:R-:W-:Y:S05]  /*c220*/  @P0 VIADD R2, R2, 0x40 ;  /* 0x0000004002020836 */ /* 0x000fea0000000000 */
[----:B------:R-:W-:Y:S04]  /*c230*/  @P0 PRMT R0, R0, 0x654, R2 ;  /* 0x0000065400000816 */ /* 0x000fe80000000002 */
[----:B------:R2:W-:Y:S03]  /*c240*/  @P0 SYNCS.ARRIVE.TRANS64.RED.A1T0 RZ, [R0+URZ], RZ ;  /* 0x000000ff00ff09a7 */ /* 0x0005e600081004ff */
.L_x_179:
[----:B------:R-:W-:Y:S01]  /*c250*/  R2UR UR6, R105 ;  /* 0x00000000690672ca */ /* 0x000fe200000e0000 */
[----:B------:R-:W-:Y:S01]  /*c260*/  UIADD3 UR53, UPT, UPT, UR53, 0x8, URZ ;  /* 0x0000000835357890 */ /* 0x000fe2000fffe0ff */
[----:B------:R-:W-:Y:S02]  /*c270*/  R2UR UR5, R89 ;  /* 0x00000000590572ca */ /* 0x000fe400000e0000 */
[----:B------:R-:W-:Y:S02]  /*c280*/  R2UR UR4, R90 ;  /* 0x000000005a0472ca */ /* 0x000fe400000e0000 */
[----:B------:R-:W-:Y:S02]  /*c290*/  R2UR UR36, R104 ;  /* 0x00000000682472ca */ /* 0x000fe400000e0000 */
[----:B------:R-:W-:Y:S02]  /*c2a0*/  ISETP.NE.AND P0, PT, R93, 0x2, PT ;  /* 0x000000025d00780c */ /* 0x000fe40003f05270 */
[----:B------:R-:W-:Y:S02]  /*c2b0*/  ISETP.NE.AND P1, PT, R36, 0x2, PT ;  /* 0x000000022400780c */ /* 0x000fe40003f25270 */
[----:B------:R-:W-:Y:S01]  /*c2c0*/  SEL R2, RZ, 0x1, P0 ;  /* 0x00000001ff027807 */ /* 0x000fe20000000000 */
[----:B------:R-:W-:Y:S01]  /*c2d0*/  UISETP.NE.AND UP0, UPT, UR6, URZ, UPT ;  /* 0x000000ff0600728c */ /* 0x000fe2000bf05270 */
[----:B--2---:R-:W-:Y:S01]  /*c2e0*/  SEL R0, RZ, 0x1, P1 ;  /* 0x00000001ff007807 */ /* 0x004fe20000800000 */
[----:B------:R-:W-:Y:S01]  /*c2f0*/  UIADD3 UR20, UPT, UPT, UR37, UR5, URZ ;  /* 0x0000000525147290 */ /* 0x000fe2000fffe0ff */
[----:B------:R-:W-:Y:S01]  /*c300*/  LOP3.LUT R99, R99, R2, RZ, 0x3c, !PT ;  /* 0x0000000263637212 */ /* 0x000fe200078e3cff */
[----:B------:R-:W-:Y:S01]  /*c310*/  UIADD3 UR16, UPT, UPT, UR38, UR4, URZ ;  /* 0x0000000426107290 */ /* 0x000fe2000fffe0ff */
[----:B------:R-:W-:Y:S02]  /*c320*/  LOP3.LUT R100, R100, R0, RZ, 0x3c, !PT ;  /* 0x0000000064647212 */ /* 0x000fe400078e3cff */
[----:B------:R-:W-:Y:S02]  /*c330*/  SEL R93, R93, RZ, P0 ;  /* 0x000000ff5d5d7207 */ /* 0x000fe40000000000 */
[----:B------:R-:W-:Y:S01]  /*c340*/  SEL R36, R36, RZ, P1 ;  /* 0x000000ff24247207 */ /* 0x000fe20000800000 */
[----:B------:R-:W-:Y:S06]  /*c350*/  BRA.U UP0, `(.L_x_180) ;  /* 0xffffff9d00687547 */ /* 0x000fec000b83ffff */
[----:B------:R-:W2:Y:S01]  /*c360*/  LDCU.64 UR4, c[0x0][0x888] ;  /* 0x00011100ff0477ac */ /* 0x000ea20008000a00 */
[----:B------:R-:W3:Y:S01]  /*c370*/  LDCU.64 UR6, c[0x0][0x890] ;  /* 0x00011200ff0677ac */ /* 0x000ee20008000a00 */
[----:B--2---:R-:W-:Y:S02]  /*c380*/  ISETP.NE.U32.AND P2, PT, RZ, UR4, PT ;  /* 0x00000004ff007c0c */ /* 0x004fe4000bf45070 */
[----:B---3--:R-:W-:Y:S02]  /*c390*/  ISETP.NE.U32.AND P1, PT, RZ, UR6, PT ;  /* 0x00000006ff007c0c */ /* 0x008fe4000bf25070 */
[----:B------:R-:W-:Y:S02]  /*c3a0*/  ISETP.NE.AND.EX P2, PT, RZ, UR5, PT, P2 ;  /* 0x00000005ff007c0c */ /* 0x000fe4000bf45320 */
[----:B------:R-:W-:-:S13]  /*c3b0*/  ISETP.NE.AND.EX P0, PT, RZ, UR7, PT, P1 ;  /* 0x00000007ff007c0c */ /* 0x000fda000bf05310 */
[----:B------:R-:W-:Y:S05]  /*c3c0*/  @P2 BRA P0, `(.L_x_181) ;  /* 0x00000000003c2947 */ /* 0x000fea0000000000 */
[----:B------:R-:W-:-:S13]  /*c3d0*/  ISETP.NE.AND.EX P1, PT, RZ, UR7, PT, P1 ;  /* 0x00000007ff007c0c */ /* 0x000fda000bf25310 */
[----:B------:R-:W-:Y:S05]  /*c3e0*/  @P1 BRA `(.L_x_182) ;  /* 0x00000000000c1947 */ /* 0x000fea0003800000 */
[----:B------:R-:W-:-:S13]  /*c3f0*/  FSETP.NEU.AND P0, PT, R45, RZ, PT ;  /* 0x000000ff2d00720b */ /* 0x000fda0003f0d000 */
[----:B------:R-:W-:Y:S05]  /*c400*/  @!P0 EXIT ;  /* 0x000000000000894d */ /* 0x000fea0003800000 */
[----:B------:R-:W-:Y:S05]  /*c410*/  BRA `(.L_x_181) ;  /* 0x0000000000287947 */ /* 0x000fea0003800000 */
.L_x_182:
[----:B------:R-:W-:Y:S01]  /*c420*/  ISETP.NE.AND P0, PT, R92, RZ, PT ;  /* 0x000000ff5c00720c */ /* 0x000fe20003f05270 */
[----:B------:R-:W-:-:S12]  /*c430*/  BSSY.RECONVERGENT B0, `(.L_x_181) ;  /* 0x0000008000007945 */ /* 0x000fd80003800200 */
[----:B------:R-:W-:Y:S05]  /*c440*/  @P0 BRA `(.L_x_183) ;  /* 0x0000000000100947 */ /* 0x000fea0003800000 */
[----:B------:R-:W-:-:S04]  /*c450*/  ISETP.NE.U32.AND P0, PT, RZ, UR4, PT ;  /* 0x00000004ff007c0c */ /* 0x000fc8000bf05070 */
[----:B------:R-:W-:-:S13]  /*c460*/  ISETP.NE.AND.EX P0, PT, RZ, UR5, PT, P0 ;  /* 0x00000005ff007c0c */ /* 0x000fda000bf05300 */
[----:B------:R-:W-:Y:S05]  /*c470*/  @!P0 EXIT ;  /* 0x000000000000894d */ /* 0x000fea0003800000 */
[----:B------:R-:W-:Y:S05]  /*c480*/  BRA `(.L_x_184) ;  /* 0x0000000000087947 */ /* 0x000fea0003800000 */
.L_x_183:
[----:B------:R-:W-:-:S13]  /*c490*/  FSETP.NEU.AND P0, PT, R45, RZ, PT ;  /* 0x000000ff2d00720b */ /* 0x000fda0003f0d000 */
[----:B------:R-:W-:Y:S05]  /*c4a0*/  @!P0 EXIT ;  /* 0x000000000000894d */ /* 0x000fea0003800000 */
.L_x_184:
[----:B------:R-:W-:Y:S05]  /*c4b0*/  BSYNC.RECONVERGENT B0 ;  /* 0x0000000000007941 */ /* 0x000fea0003800200 */
.L_x_181:
[----:B------:R-:W-:Y:S01]  /*c4c0*/  ULEA UR6, UR47, UR43, 0x3 ;  /* 0x0000002b2f067291 */ /* 0x000fe2000f8e18ff */
[----:B------:R-:W-:-:S04]  /*c4d0*/  DEPBAR.LE SB0, 0x0 ;  /* 0x000080000000791a */ /* 0x000fc80000000000 */
[----:B------:R-:W-:-:S04]  /*c4e0*/  UIADD3 UR6, UPT, UPT, UR6, 0x40, URZ ;  /* 0x0000004006067890 */ /* 0x000fc8000fffe0ff */
[----:B------:R-:W-:-:S09]  /*c4f0*/  UPRMT UR6, UR52, 0x654, UR6 ;  /* 0x0000065434067896 */ /* 0x000fd20008000006 */
[----:B------:R-:W-:Y:S01]  /*c500*/  SYNCS.ARRIVE.TRANS64.RED.A1T0 RZ, [UR6], RZ ;  /* 0x000000ffffff79a7 */ /* 0x000fe20008100406 */
[----:B------:R-:W-:Y:S05]  /*c510*/  EXIT ;  /* 0x000000000000794d */ /* 0x000fea0003800000 */
.L_x_24:
[----:B---3--:R3:W4:Y:S02]  /*c520*/  SYNCS.PHASECHK.TRANS64.TRYWAIT P0, [R0+URZ+0xc0], R2 ;  /* 0x0000c002000075a7 */ /* 0x00872400080011ff */
[----:B----4-:R-:W-:Y:S05]  /*c530*/  @!P0 NANOSLEEP.SYNCS 0x989680 ;  /* 0x009896800000895d */ /* 0x010fea0003900000 */
[----:B------:R-:W4:Y:S02]  /*c540*/  @!P0 SYNCS.PHASECHK.TRANS64 P0, [R0+URZ+0xc0], R2 ;  /* 0x0000c002000085a7 */ /* 0x000f2400080010ff */
[----:B----4-:R-:W-:Y:S05]  /*c550*/  @!P0 BRA `(.L_x_24) ;  /* 0xfffffffc00f08947 */ /* 0x010fea000383ffff */
[----:B------:R-:W-:Y:S05]  /*c560*/  BRA `(.L_x_185) ;  /* 0xffffff5400747947 */ /* 0x000fea000383ffff */
.L_x_27:
[----:B--2---:R-:W-:-:S07]  /*c570*/  MOV R0, UR5 ;  /* 0x0000000500007c02 */ /* 0x004fce0008000f00 */
.L_x_186:
[----:B--2---:R2:W3:Y:S02]  /*c580*/  SYNCS.PHASECHK.TRANS64.TRYWAIT P0, [R0+URZ+0x10], R3 ;  /* 0x00001003000075a7 */ /* 0x0044e400080011ff */
[----:B---3--:R-:W-:Y:S05]  /*c590*/  @!P0 NANOSLEEP.SYNCS 0x989680 ;  /* 0x009896800000895d */ /* 0x008fea0003900000 */
[----:B------:R-:W3:Y:S02]  /*c5a0*/  @!P0 SYNCS.PHASECHK.TRANS64 P0, [R0+URZ+0x10], R3 ;  /* 0x00001003000085a7 */ /* 0x000ee400080010ff */
[----:B---3--:R-:W-:Y:S05]  /*c5b0*/  @!P0 BRA `(.L_x_186) ;  /* 0xfffffffc00f08947 */ /* 0x008fea000383ffff */
[----:B------:R-:W-:Y:S05]  /*c5c0*/  BRA `(.L_x_26) ;  /* 0xffffff5400cc7947 */ /* 0x000fea000383ffff */
.L_x_36:
[----:B-1----:R-:W-:-:S07]  /*c5d0*/  MOV R0, UR6 ;  /* 0x0000000600007c02 */ /* 0x002fce0008000f00 */
.L_x_187:
[----:B-1----:R1:W2:Y:S02]  /*c5e0*/  SYNCS.PHASECHK.TRANS64.TRYWAIT P0, [R0+URZ+0x10], R3 ;  /* 0x00001003000075a7 */ /* 0x0022a400080011ff */
[----:B--2---:R-:W-:Y:S05]  /*c5f0*/  @!P0 NANOSLEEP.SYNCS 0x989680 ;  /* 0x009896800000895d */ /* 0x004fea0003900000 */
[----:B------:R-:W2:Y:S02]  /*c600*/  @!P0 SYNCS.PHASECHK.TRANS64 P0, [R0+URZ+0x10], R3 ;  /* 0x00001003000085a7 */ /* 0x000ea400080010ff */
[----:B--2---:R-:W-:Y:S05]  /*c610*/  @!P0 BRA `(.L_x_187) ;  /* 0xfffffffc00f08947 */ /* 0x004fea000383ffff */
[----:B------:R-:W-:Y:S05]  /*c620*/  BRA `(.L_x_35) ;  /* 0xffffff5800e07947 */ /* 0x000fea000383ffff */
.L_x_43:
[----:B-1----:R1:W4:Y:S02]  /*c630*/  SYNCS.PHASECHK.TRANS64.TRYWAIT P0, [R3+URZ+0x70], R0 ;  /* 0x00007000030075a7 */ /* 0x00232400080011ff */
[----:B----4-:R-:W-:Y:S05]  /*c640*/  @!P0 NANOSLEEP.SYNCS 0x989680 ;  /* 0x009896800000895d */ /* 0x010fea0003900000 */
[----:B------:R-:W4:Y:S02]  /*c650*/  @!P0 SYNCS.PHASECHK.TRANS64 P0, [R3+URZ+0x70], R0 ;  /* 0x00007000030085a7 */ /* 0x000f2400080010ff */
[----:B----4-:R-:W-:Y:S05]  /*c660*/  @!P0 BRA `(.L_x_43) ;  /* 0xfffffffc00f08947 */ /* 0x010fea000383ffff */
[----:B------:R-:W-:Y:S05]  /*c670*/  BRA `(.L_x_188) ;  /* 0xffffff5c00d47947 */ /* 0x000fea000383ffff */
.L_x_47:
[----:B------:R-:W-:-:S07]  /*c680*/  MOV R0, UR4 ;  /* 0x0000000400007c02 */ /* 0x000fce0008000f00 */
.L_x_189:
[----:B-1----:R1:W2:Y:S02]  /*c690*/  SYNCS.PHASECHK.TRANS64.TRYWAIT P0, [R0+URZ], R2 ;  /* 0x00000002000075a7 */ /* 0x0022a400080011ff */
[----:B--2---:R-:W-:Y:S05]  /*c6a0*/  @!P0 NANOSLEEP.SYNCS 0x989680 ;  /* 0x009896800000895d */ /* 0x004fea0003900000 */
[----:B------:R-:W2:Y:S02]  /*c6b0*/  @!P0 SYNCS.PHASECHK.TRANS64 P0, [R0+URZ], R2 ;  /* 0x00000002000085a7 */ /* 0x000ea400080010ff */
[----:B--2---:R-:W-:Y:S05]  /*c6c0*/  @!P0 BRA `(.L_x_189) ;  /* 0xfffffffc00f08947 */ /* 0x004fea000383ffff */
[----:B------:R-:W-:Y:S05]  /*c6d0*/  BRA `(.L_x_190) ;  /* 0xffffff6400807947 */ /* 0x000fea000383ffff */
.L_x_50:
[----:B--2---:R2:W3:Y:S02]  /*c6e0*/  SYNCS.PHASECHK.TRANS64.TRYWAIT P0, [R2+URZ+0xb0], R4 ;  /* 0x0000b004020075a7 */ /* 0x0044e400080011ff */
[----:B---3--:R-:W-:Y:S05]  /*c6f0*/  @!P0 NANOSLEEP.SYNCS 0x989680 ;  /* 0x009896800000895d */ /* 0x008fea0003900000 */
[----:B------:R-:W3:Y:S02]  /*c700*/  @!P0 SYNCS.PHASECHK.TRANS64 P0, [R2+URZ+0xb0], R4 ;  /* 0x0000b004020085a7 */ /* 0x000ee400080010ff */
[----:B---3--:R-:W-:Y:S05]  /*c710*/  @!P0 BRA `(.L_x_50) ;  /* 0xfffffffc00f08947 */ /* 0x008fea000383ffff */
[----:B------:R-:W-:Y:S05]  /*c720*/  BRA `(.L_x_191) ;  /* 0xffffff6400dc7947 */ /* 0x000fea000383ffff */
.L_x_51:
[----:B------:R-:W-:-:S07]  /*c730*/  MOV R2, UR4 ;  /* 0x0000000400027c02 */ /* 0x000fce0008000f00 */
.L_x_192:
[----:B--2---:R2:W3:Y:S02]  /*c740*/  SYNCS.PHASECHK.TRANS64.TRYWAIT P0, [R2+URZ+0x80], R5 ;  /* 0x00008005020075a7 */ /* 0x0044e400080011ff */
[----:B---3--:R-:W-:Y:S05]  /*c750*/  @!P0 NANOSLEEP.SYNCS 0x989680 ;  /* 0x009896800000895d */ /* 0x008fea0003900000 */
[----:B------:R-:W3:Y:S02]  /*c760*/  @!P0 SYNCS.PHASECHK.TRANS64 P0, [R2+URZ+0x80], R5 ;  /* 0x00008005020085a7 */ /* 0x000ee400080010ff */
[----:B---3--:R-:W-:Y:S05]  /*c770*/  @!P0 BRA `(.L_x_192) ;  /* 0xfffffffc00f08947 */ /* 0x008fea000383ffff */
[----:B------:R-:W-:Y:S05]  /*c780*/  BRA `(.L_x_193) ;  /* 0xffffff6400ec7947 */ /* 0x000fea000383ffff */
.L_x_52:
[----:B--2---:R2:W3:Y:S02]  /*c790*/  SYNCS.PHASECHK.TRANS64.TRYWAIT P1, [R2+URZ+0x70], R4 ;  /* 0x00007004020075a7 */ /* 0x0044e400080211ff */
[----:B---3--:R-:W-:Y:S05]  /*c7a0*/  @!P1 NANOSLEEP.SYNCS 0x989680 ;  /* 0x009896800000995d */ /* 0x008fea0003900000 */
[----:B------:R-:W3:Y:S02]  /*c7b0*/  @!P1 SYNCS.PHASECHK.TRANS64 P1, [R2+URZ+0x70], R4 ;  /* 0x00007004020095a7 */ /* 0x000ee400080210ff */
[----:B---3--:R-:W-:Y:S05]  /*c7c0*/  @!P1 BRA `(.L_x_52) ;  /* 0xfffffffc00f09947 */ /* 0x008fea000383ffff */
[----:B------:R-:W-:Y:S05]  /*c7d0*/  BRA `(.L_x_194) ;  /* 0xffffff68001c7947 */ /* 0x000fea000383ffff */
.L_x_55:
[----:B------:R-:W-:-:S07]  /*c7e0*/  MOV R0, UR4 ;  /* 0x0000000400007c02 */ /* 0x000fce0008000f00 */
.L_x_195:
[----:B--2---:R2:W3:Y:S02]  /*c7f0*/  SYNCS.PHASECHK.TRANS64.TRYWAIT P0, [R0+URZ+0x80], R2 ;  /* 0x00008002000075a7 */ /* 0x0044e400080011ff */
[----:B---3--:R-:W-:Y:S05]  /*c800*/  @!P0 NANOSLEEP.SYNCS 0x989680 ;  /* 0x009896800000895d */ /* 0x008fea0003900000 */
[----:B------:R-:W3:Y:S02]  /*c810*/  @!P0 SYNCS.PHASECHK.TRANS64 P0, [R0+URZ+0x80], R2 ;  /* 0x00008002000085a7 */ /* 0x000ee400080010ff */
[----:B---3--:R-:W-:Y:S05]  /*c820*/  @!P0 BRA `(.L_x_195) ;  /* 0xfffffffc00f08947 */ /* 0x008fea000383ffff */
[----:B------:R-:W-:Y:S05]  /*c830*/  BRA `(.L_x_54) ;  /* 0xffffff6800707947 */ /* 0x000fea000383ffff */
.L_x_64:
[----:B--2---:R-:W-:-:S04]  /*c840*/  MOV R5, UR5 ;  /* 0x0000000500057c02 */ /* 0x004fc80008000f00 */
[----:B------:R2:W3:Y:S03]  /*c850*/  SYNCS.PHASECHK.TRANS64.TRYWAIT P0, [R5+URZ+0x8], R6 ;  /* 0x00000806050075a7 */ /* 0x0004e600080011ff */
[----:B---3--:R-:W-:Y:S05]  /*c860*/  @!P0 NANOSLEEP.SYNCS 0x989680 ;  /* 0x009896800000895d */ /* 0x008fea0003900000 */
[----:B------:R-:W3:Y:S02]  /*c870*/  @!P0 SYNCS.PHASECHK.TRANS64 P0, [R5+URZ+0x8], R6 ;  /* 0x00000806050085a7 */ /* 0x000ee400080010ff */
[----:B---3--:R-:W-:Y:S05]  /*c880*/  @!P0 BRA `(.L_x_64) ;  /* 0xfffffffc00ec8947 */ /* 0x008fea000383ffff */
[----:B------:R-:W-:Y:S05]  /*c890*/  BRA `(.L_x_63) ;  /* 0xffffff6c00247947 */ /* 0x000fea000383ffff */
.L_x_66:
[----:B------:R-:W-:Y:S01]  /*c8a0*/  BSSY B0, `(.L_x_196) ;  /* 0x0000006000007945 */ /* 0x000fe20003800000 */
[----:B------:R-:W-:-:S07]  /*c8b0*/  MOV R15, 0xffffffff ;  /* 0xffffffff000f7802 */ /* 0x000fce0000000f00 */
[----:B-12--5:R-:W-:Y:S05]  /*c8c0*/  WARPSYNC.COLLECTIVE R15, `(.L_x_197) ;  /* 0x000000000f0c7348 */ /* 0x026fea0003c00000 */
[----:B------:R-:W-:Y:S02]  /*c8d0*/  ELECT P6, UR79, PT ;  /* 0x00000000004f782f */ /* 0x000fe400038c0000 */
[----:B------:R-:W-:Y:S01]  /*c8e0*/  MOV R14, UR79 ;  /* 0x0000004f000e7c02 */ /* 0x000fe20008000f00 */
[----:B-12--5:R-:W-:Y:S10]  /*c8f0*/  ENDCOLLECTIVE ;  /* 0x000000000000791b */ /* 0x026ff40003800000 */
.L_x_197:
[----:B------:R-:W-:Y:S05]  /*c900*/  BSYNC B0 ;  /* 0x0000000000007941 */ /* 0x000fea0003800000 */
.L_x_196:
[----:B------:R-:W-:Y:S05]  /*c910*/  BRA `(.L_x_198) ;  /* 0xffffff6c00547947 */ /* 0x000fea000383ffff */
.L_x_68:
[----:B--2---:R-:W-:-:S04]  /*c920*/  MOV R0, UR5 ;  /* 0x0000000500007c02 */ /* 0x004fc80008000f00 */
[----:B------:R2:W3:Y:S03]  /*c930*/  SYNCS.PHASECHK.TRANS64.TRYWAIT P0, [R0+URZ+0x8], R4 ;  /* 0x00000804000075a7 */ /* 0x0004e600080011ff */
[----:B---3--:R-:W-:Y:S05]  /*c940*/  @!P0 NANOSLEEP.SYNCS 0x989680 ;  /* 0x009896800000895d */ /* 0x008fea0003900000 */
[----:B------:R-:W3:Y:S02]  /*c950*/  @!P0 SYNCS.PHASECHK.TRANS64 P0, [R0+URZ+0x8], R4 ;  /* 0x00000804000085a7 */ /* 0x000ee400080010ff */
[----:B---3--:R-:W-:Y:S05]  /*c960*/  @!P0 BRA `(.L_x_68) ;  /* 0xfffffffc00ec8947 */ /* 0x008fea000383ffff */
[----:B------:R-:W-:Y:S05]  /*c970*/  BRA `(.L_x_67) ;  /* 0xffffff6c00587947 */ /* 0x000fea000383ffff */
.L_x_69:
[----:B-1----:R1:W2:Y:S02]  /*c980*/  SYNCS.PHASECHK.TRANS64.TRYWAIT P0, [R0+URZ+0x70], R4 ;  /* 0x00007004000075a7 */ /* 0x0022a400080011ff */
[----:B--2---:R-:W-:Y:S05]  /*c990*/  @!P0 NANOSLEEP.SYNCS 0x989680 ;  /* 0x009896800000895d */ /* 0x004fea0003900000 */
[----:B------:R-:W2:Y:S02]  /*c9a0*/  @!P0 SYNCS.PHASECHK.TRANS64 P0, [R0+URZ+0x70], R4 ;  /* 0x00007004000085a7 */ /* 0x000ea400080010ff */
[----:B--2---:R-:W-:Y:S05]  /*c9b0*/  @!P0 BRA `(.L_x_69) ;  /* 0xfffffffc00f08947 */ /* 0x004fea000383ffff */
[----:B------:R-:W-:Y:S05]  /*c9c0*/  BRA `(.L_x_199) ;  /* 0xffffff7000647947 */ /* 0x000fea000383ffff */
.L_x_71:
[----:B------:R-:W-:-:S07]  /*c9d0*/  MOV R0, UR46 ;  /* 0x0000002e00007c02 */ /* 0x000fce0008000f00 */
.L_x_200:
[----:B-1----:R1:W2:Y:S02]  /*c9e0*/  SYNCS.PHASECHK.TRANS64.TRYWAIT P0, [R0+URZ+0xa0], R4 ;  /* 0x0000a004000075a7 */ /* 0x0022a400080011ff */
[----:B--2---:R-:W-:Y:S05]  /*c9f0*/  @!P0 NANOSLEEP.SYNCS 0x989680 ;  /* 0x009896800000895d */ /* 0x004fea0003900000 */
[----:B------:R-:W2:Y:S02]  /*ca00*/  @!P0 SYNCS.PHASECHK.TRANS64 P0, [R0+URZ+0xa0], R4 ;  /* 0x0000a004000085a7 */ /* 0x000ea400080010ff */
[----:B--2---:R-:W-:Y:S05]  /*ca10*/  @!P0 BRA `(.L_x_200) ;  /* 0xfffffffc00f08947 */ /* 0x004fea000383ffff */
[----:B------:R-:W-:Y:S05]  /*ca20*/  BRA `(.L_x_201) ;  /* 0xffffff7000b07947 */ /* 0x000fea000383ffff */
.L_x_74:
[----:B------:R-:W-:Y:S07]  /*ca30*/  MOV R0, UR7 ;  /* 0x0000000700007c02 */ /* 0x000fee0008000f00 */
.L_x_202:
[----:B-1----:R1:W2:Y:S02]  /*ca40*/  SYNCS.PHASECHK.TRANS64.TRYWAIT P0, [R0+URZ], R4 ;  /* 0x00000004000075a7 */ /* 0x0022a400080011ff */
[----:B--2---:R-:W-:Y:S05]  /*ca50*/  @!P0 NANOSLEEP.SYNCS 0x989680 ;  /* 0x009896800000895d */ /* 0x004fea0003900000 */
[----:B------:R-:W2:Y:S02]  /*ca60*/  @!P0 SYNCS.PHASECHK.TRANS64 P0, [R0+URZ], R4 ;  /* 0x00000004000085a7 */ /* 0x000ea400080010ff */
[----:B--2---:R-:W-:Y:S05]  /*ca70*/  @!P0 BRA `(.L_x_202) ;  /* 0xfffffffc00f08947 */ /* 0x004fea000383ffff */
[----:B------:R-:W-:Y:S05]  /*ca80*/  BRA `(.L_x_73) ;  /* 0xffffff7000c47947 */ /* 0x000fea000383ffff */
.L_x_78:
[----:B-1----:R-:W-:-:S07]  /*ca90*/  MOV R0, UR4 ;  /* 0x0000000400007c02 */ /* 0x002fce0008000f00 */
.L_x_203:
[----:B-1----:R1:W2:Y:S02]  /*caa0*/  SYNCS.PHASECHK.TRANS64.TRYWAIT P0, [R0+URZ], R2 ;  /* 0x00000002000075a7 */ /* 0x0022a400080011ff */
[----:B--2---:R-:W-:Y:S05]  /*cab0*/  @!P0 NANOSLEEP.SYNCS 0x989680 ;  /* 0x009896800000895d */ /* 0x004fea0003900000 */
[----:B------:R-:W2:Y:S02]  /*cac0*/  @!P0 SYNCS.PHASECHK.TRANS64 P0, [R0+URZ], R2 ;  /* 0x00000002000085a7 */ /* 0x000ea400080010ff */
[----:B--2---:R-:W-:Y:S05]  /*cad0*/  @!P0 BRA `(.L_x_203) ;  /* 0xfffffffc00f08947 */ /* 0x004fea000383ffff */
[----:B------:R-:W-:Y:S05]  /*cae0*/  BRA `(.L_x_204) ;  /* 0xffffff7800087947 */ /* 0x000fea000383ffff */
.L_x_81:
[----:B------:R-:W-:-:S07]  /*caf0*/  MOV R0, UR41 ;  /* 0x0000002900007c02 */ /* 0x000fce0008000f00 */
.L_x_205:
[----:B-1----:R1:W2:Y:S02]  /*cb00*/  SYNCS.PHASECHK.TRANS64.TRYWAIT P1, [R0+URZ+0xd0], R2 ;  /* 0x0000d002000075a7 */ /* 0x0022a400080211ff */
[----:B--2---:R-:W-:Y:S05]  /*cb10*/  @!P1 NANOSLEEP.SYNCS 0x989680 ;  /* 0x009896800000995d */ /* 0x004fea0003900000 */
[----:B------:R-:W2:Y:S02]  /*cb20*/  @!P1 SYNCS.PHASECHK.TRANS64 P1, [R0+URZ+0xd0], R2 ;  /* 0x0000d002000095a7 */ /* 0x000ea400080210ff */
[----:B--2---:R-:W-:Y:S05]  /*cb30*/  @!P1 BRA `(.L_x_205) ;  /* 0xfffffffc00f09947 */ /* 0x004fea000383ffff */
[----:B------:R-:W-:Y:S05]  /*cb40*/  BRA `(.L_x_206) ;  /* 0xffffff7800547947 */ /* 0x000fea000383ffff */
.L_x_86:
[----:B---3--:R3:W4:Y:S02]  /*cb50*/  SYNCS.PHASECHK.TRANS64.TRYWAIT P0, [R12+URZ+0x70], R0 ;  /* 0x000070000c0075a7 */ /* 0x00872400080011ff */
[----:B----4-:R-:W-:Y:S05]  /*cb60*/  @!P0 NANOSLEEP.SYNCS 0x989680 ;  /* 0x009896800000895d */ /* 0x010fea0003900000 */
[----:B------:R-:W4:Y:S02]  /*cb70*/  @!P0 SYNCS.PHASECHK.TRANS64 P0, [R12+URZ+0x70], R0 ;  /* 0x000070000c0085a7 */ /* 0x000f2400080010ff */
[----:B----4-:R-:W-:Y:S05]  /*cb80*/  @!P0 BRA `(.L_x_86) ;  /* 0xfffffffc00f08947 */ /* 0x010fea000383ffff */
[----:B------:R-:W-:Y:S05]  /*cb90*/  BRA `(.L_x_207) ;  /* 0xffffff7c00747947 */ /* 0x000fea000383ffff */
.L_x_89:
[----:B-1----:R-:W-:Y:S07]  /*cba0*/  MOV R0, UR21 ;  /* 0x0000001500007c02 */ /* 0x002fee0008000f00 */
.L_x_208:
[----:B-1----:R1:W3:Y:S02]  /*cbb0*/  SYNCS.PHASECHK.TRANS64.TRYWAIT P2, [R0+URZ+0x68], R6 ;  /* 0x00006806000075a7 */ /* 0x0022e400080411ff */
[----:B---3--:R-:W-:Y:S05]  /*cbc0*/  @!P2 NANOSLEEP.SYNCS 0x989680 ;  /* 0x009896800000a95d */ /* 0x008fea0003900000 */
[----:B------:R-:W3:Y:S02]  /*cbd0*/  @!P2 SYNCS.PHASECHK.TRANS64 P2, [R0+URZ+0x68], R6 ;  /* 0x000068060000a5a7 */ /* 0x000ee400080410ff */
[----:B---3--:R-:W-:Y:S05]  /*cbe0*/  @!P2 BRA `(.L_x_208) ;  /* 0xfffffffc00f0a947 */ /* 0x008fea000383ffff */
[----:B------:R-:W-:Y:S05]  /*cbf0*/  BRA `(.L_x_88) ;  /* 0xffffff8000e07947 */ /* 0x000fea000383ffff */
.L_x_92:
[----:B------:R-:W-:Y:S07]  /*cc00*/  MOV R0, UR21 ;  /* 0x0000001500007c02 */ /* 0x000fee0008000f00 */
.L_x_209:
[----:B-1----:R1:W3:Y:S02]  /*cc10*/  SYNCS.PHASECHK.TRANS64.TRYWAIT P0, [R0+URZ+0x40], R10 ;  /* 0x0000400a000075a7 */ /* 0x0022e400080011ff */
[----:B---3--:R-:W-:Y:S05]  /*cc20*/  @!P0 NANOSLEEP.SYNCS 0x989680 ;  /* 0x009896800000895d */ /* 0x008fea0003900000 */
[----:B------:R-:W3:Y:S02]  /*cc30*/  @!P0 SYNCS.PHASECHK.TRANS64 P0, [R0+URZ+0x40], R10 ;  /* 0x0000400a000085a7 */ /* 0x000ee400080010ff */
[----:B---3--:R-:W-:Y:S05]  /*cc40*/  @!P0 BRA `(.L_x_209) ;  /* 0xfffffffc00f08947 */ /* 0x008fea000383ffff */
[----:B------:R-:W-:Y:S05]  /*cc50*/  BRA `(.L_x_210) ;  /* 0xffffff84003c7947 */ /* 0x000fea000383ffff */
.L_x_93:
[----:B------:R-:W-:Y:S07]  /*cc60*/  MOV R0, UR21 ;  /* 0x0000001500007c02 */ /* 0x000fee0008000f00 */
.L_x_211:
[----:B-1----:R1:W3:Y:S02]  /*cc70*/  SYNCS.PHASECHK.TRANS64.TRYWAIT P0, [R0+URZ+0x48], R10 ;  /* 0x0000480a000075a7 */ /* 0x0022e400080011ff */
[----:B---3--:R-:W-:Y:S05]  /*cc80*/  @!P0 NANOSLEEP.SYNCS 0x989680 ;  /* 0x009896800000895d */ /* 0x008fea0003900000 */
[----:B------:R-:W3:Y:S02]  /*cc90*/  @!P0 SYNCS.PHASECHK.TRANS64 P0, [R0+URZ+0x48], R10 ;  /* 0x0000480a000085a7 */ /* 0x000ee400080010ff */
[----:B---3--:R-:W-:Y:S05]  /*cca0*/  @!P0 BRA `(.L_x_211) ;  /* 0xfffffffc00f08947 */ /* 0x008fea000383ffff */
[----:B------:R-:W-:Y:S05]  /*ccb0*/  BRA `(.L_x_212) ;  /* 0xffffff8400787947 */ /* 0x000fea000383ffff */
.L_x_94:
[----:B------:R-:W-:Y:S07]  /*ccc0*/  MOV R0, UR21 ;  /* 0x0000001500007c02 */ /* 0x000fee0008000f00 */
.L_x_213:
[----:B-1----:R1:W3:Y:S02]  /*ccd0*/  SYNCS.PHASECHK.TRANS64.TRYWAIT P0, [R0+URZ+0x50], R10 ;  /* 0x0000500a000075a7 */ /* 0x0022e400080011ff */
[----:B---3--:R-:W-:Y:S05]  /*cce0*/  @!P0 NANOSLEEP.SYNCS 0x989680 ;  /* 0x009896800000895d */ /* 0x008fea0003900000 */
[----:B------:R-:W3:Y:S02]  /*ccf0*/  @!P0 SYNCS.PHASECHK.TRANS64 P0, [R0+URZ+0x50], R10 ;  /* 0x0000500a000085a7 */ /* 0x000ee400080010ff */
[----:B---3--:R-:W-:Y:S05]  /*cd00*/  @!P0 BRA `(.L_x_213) ;  /* 0xfffffffc00f08947 */ /* 0x008fea000383ffff */
[----:B------:R-:W-:Y:S05]  /*cd10*/  BRA `(.L_x_214) ;  /* 0xffffff8400b87947 */ /* 0x000fea000383ffff */
.L_x_95:
[----:B------:R-:W-:Y:S07]  /*cd20*/  MOV R0, UR21 ;  /* 0x0000001500007c02 */ /* 0x000fee0008000f00 */
.L_x_215:
[----:B-1----:R1:W3:Y:S02]  /*cd30*/  SYNCS.PHASECHK.TRANS64.TRYWAIT P0, [R0+URZ+0x58], R10 ;  /* 0x0000580a000075a7 */ /* 0x0022e400080011ff */
[----:B---3--:R-:W-:Y:S05]  /*cd40*/  @!P0 NANOSLEEP.SYNCS 0x989680 ;  /* 0x009896800000895d */ /* 0x008fea0003900000 */
[----:B------:R-:W3:Y:S02]  /*cd50*/  @!P0 SYNCS.PHASECHK.TRANS64 P0, [R0+URZ+0x58], R10 ;  /* 0x0000580a000085a7 */ /* 0x000ee400080010ff */
[----:B---3--:R-:W-:Y:S05]  /*cd60*/  @!P0 BRA `(.L_x_215) ;  /* 0xfffffffc00f08947 */ /* 0x008fea000383ffff */
[----:B------:R-:W-:Y:S05]  /*cd70*/  BRA `(.L_x_216) ;  /* 0xffffff8400fc7947 */ /* 0x000fea000383ffff */
.L_x_96:
[----:B------:R-:W-:Y:S07]  /*cd80*/  MOV R0, UR21 ;  /* 0x0000001500007c02 */ /* 0x000fee0008000f00 */
.L_x_217:
[----:B-1----:R1:W3:Y:S02]  /*cd90*/  SYNCS.PHASECHK.TRANS64.TRYWAIT P0, [R0+URZ+0x40], R9 ;  /* 0x00004009000075a7 */ /* 0x0022e400080011ff */
[----:B---3--:R-:W-:Y:S05]  /*cda0*/  @!P0 NANOSLEEP.SYNCS 0x989680 ;  /* 0x009896800000895d */ /* 0x008fea0003900000 */
[----:B------:R-:W3:Y:S02]  /*cdb0*/  @!P0 SYNCS.PHASECHK.TRANS64 P0, [R0+URZ+0x40], R9 ;  /* 0x00004009000085a7 */ /* 0x000ee400080010ff */
[----:B---3--:R-:W-:Y:S05]  /*cdc0*/  @!P0 BRA `(.L_x_217) ;  /* 0xfffffffc00f08947 */ /* 0x008fea000383ffff */
[----:B------:R-:W-:Y:S05]  /*cdd0*/  BRA `(.L_x_218) ;  /* 0xffffff8800447947 */ /* 0x000fea000383ffff */
.L_x_97:
[----:B------:R-:W-:Y:S07]  /*cde0*/  MOV R0, UR21 ;  /* 0x0000001500007c02 */ /* 0x000fee0008000f00 */
.L_x_219:
[----:B-1----:R1:W3:Y:S02]  /*cdf0*/  SYNCS.PHASECHK.TRANS64.TRYWAIT P0, [R0+URZ+0x48], R9 ;  /* 0x00004809000075a7 */ /* 0x0022e400080011ff */
[----:B---3--:R-:W-:Y:S05]  /*ce00*/  @!P0 NANOSLEEP.SYNCS 0x989680 ;  /* 0x009896800000895d */ /* 0x008fea0003900000 */
[----:B------:R-:W3:Y:S02]  /*ce10*/  @!P0 SYNCS.PHASECHK.TRANS64 P0, [R0+URZ+0x48], R9 ;  /* 0x00004809000085a7 */ /* 0x000ee400080010ff */
[----:B---3--:R-:W-:Y:S05]  /*ce20*/  @!P0 BRA `(.L_x_219) ;  /* 0xfffffffc00f08947 */ /* 0x008fea000383ffff */
[----:B------:R-:W-:Y:S05]  /*ce30*/  BRA `(.L_x_220) ;  /* 0xffffff88008c7947 */ /* 0x000fea000383ffff */
.L_x_98:
[----:B------:R-:W-:Y:S07]  /*ce40*/  MOV R0, UR21 ;  /* 0x0000001500007c02 */ /* 0x000fee0008000f00 */
.L_x_221:
[----:B-1----:R1:W3:Y:S02]  /*ce50*/  SYNCS.PHASECHK.TRANS64.TRYWAIT P0, [R0+URZ+0x50], R9 ;  /* 0x00005009000075a7 */ /* 0x0022e400080011ff */
[----:B---3--:R-:W-:Y:S05]  /*ce60*/  @!P0 NANOSLEEP.SYNCS 0x989680 ;  /* 0x009896800000895d */ /* 0x008fea0003900000 */
[----:B------:R-:W3:Y:S02]  /*ce70*/  @!P0 SYNCS.PHASECHK.TRANS64 P0, [R0+URZ+0x50], R9 ;  /* 0x00005009000085a7 */ /* 0x000ee400080010ff */
[----:B---3--:R-:W-:Y:S05]  /*ce80*/  @!P0 BRA `(.L_x_221) ;  /* 0xfffffffc00f08947 */ /* 0x008fea000383ffff */
[----:B------:R-:W-:Y:S05]  /*ce90*/  BRA `(.L_x_222) ;  /* 0xffffff8800d47947 */ /* 0x000fea000383ffff */
.L_x_99:
[----:B------:R-:W-:Y:S07]  /*cea0*/  MOV R0, UR21 ;  /* 0x0000001500007c02 */ /* 0x000fee0008000f00 */
.L_x_223:
[----:B-1----:R1:W3:Y:S02]  /*ceb0*/  SYNCS.PHASECHK.TRANS64.TRYWAIT P0, [R0+URZ+0x58], R9 ;  /* 0x00005809000075a7 */ /* 0x0022e400080011ff */
[----:B---3--:R-:W-:Y:S05]  /*cec0*/  @!P0 NANOSLEEP.SYNCS 0x989680 ;  /* 0x009896800000895d */ /* 0x008fea0003900000 */
[----:B------:R-:W3:Y:S02]  /*ced0*/  @!P0 SYNCS.PHASECHK.TRANS64 P0, [R0+URZ+0x58], R9 ;  /* 0x00005809000085a7 */ /* 0x000ee400080010ff */
[----:B---3--:R-:W-:Y:S05]  /*cee0*/  @!P0 BRA `(.L_x_223) ;  /* 0xfffffffc00f08947 */ /* 0x008fea000383ffff */
[----:B------:R-:W-:Y:S05]  /*cef0*/  BRA `(.L_x_224) ;  /* 0xffffff8c00187947 */ /* 0x000fea000383ffff */
.L_x_101:
[----:B------:R-:W-:-:S07]  /*cf00*/  MOV R0, UR21 ;  /* 0x0000001500007c02 */ /* 0x000fce0008000f00 */
.L_x_225:
[----:B-1----:R1:W4:Y:S02]  /*cf10*/  SYNCS.PHASECHK.TRANS64.TRYWAIT P0, [R0+URZ+0x40], R10 ;  /* 0x0000400a000075a7 */ /* 0x00232400080011ff */
[----:B----4-:R-:W-:Y:S05]  /*cf20*/  @!P0 NANOSLEEP.SYNCS 0x989680 ;  /* 0x009896800000895d */ /* 0x010fea0003900000 */
[----:B------:R-:W4:Y:S02]  /*cf30*/  @!P0 SYNCS.PHASECHK.TRANS64 P0, [R0+URZ+0x40], R10 ;  /* 0x0000400a000085a7 */ /* 0x000f2400080010ff */
[----:B----4-:R-:W-:Y:S05]  /*cf40*/  @!P0 BRA `(.L_x_225) ;  /* 0xfffffffc00f08947 */ /* 0x010fea000383ffff */
[----:B------:R-:W-:Y:S05]  /*cf50*/  BRA `(.L_x_226) ;  /* 0xffffff8c00887947 */ /* 0x000fea000383ffff */
.L_x_102:
[----:B-1----:R-:W-:-:S07]  /*cf60*/  MOV R0, UR21 ;  /* 0x0000001500007c02 */ /* 0x002fce0008000f00 */
.L_x_227:
[----:B-1----:R1:W4:Y:S02]  /*cf70*/  SYNCS.PHASECHK.TRANS64.TRYWAIT P0, [R0+URZ+0x48], R10 ;  /* 0x0000480a000075a7 */ /* 0x00232400080011ff */
[----:B----4-:R-:W-:Y:S05]  /*cf80*/  @!P0 NANOSLEEP.SYNCS 0x989680 ;  /* 0x009896800000895d */ /* 0x010fea0003900000 */
[----:B------:R-:W4:Y:S02]  /*cf90*/  @!P0 SYNCS.PHASECHK.TRANS64 P0, [R0+URZ+0x48], R10 ;  /* 0x0000480a000085a7 */ /* 0x000f2400080010ff */
[----:B----4-:R-:W-:Y:S05]  /*cfa0*/  @!P0 BRA `(.L_x_227) ;  /* 0xfffffffc00f08947 */ /* 0x010fea000383ffff */
[----:B------:R-:W-:Y:S05]  /*cfb0*/  BRA `(.L_x_228) ;  /* 0xffffff8c00787947 */ /* 0x000fea000383ffff */
.L_x_103:
[----:B------:R-:W-:-:S07]  /*cfc0*/  MOV R2, UR21 ;  /* 0x0000001500027c02 */ /* 0x000fce0008000f00 */
.L_x_229:
[----:B-1----:R1:W4:Y:S02]  /*cfd0*/  SYNCS.PHASECHK.TRANS64.TRYWAIT P0, [R2+URZ+0x50], R10 ;  /* 0x0000500a020075a7 */ /* 0x00232400080011ff */
[----:B----4-:R-:W-:Y:S05]  /*cfe0*/  @!P0 NANOSLEEP.SYNCS 0x989680 ;  /* 0x009896800000895d */ /* 0x010fea0003900000 */
[----:B------:R-:W4:Y:S02]  /*cff0*/  @!P0 SYNCS.PHASECHK.TRANS64 P0, [R2+URZ+0x50], R10 ;  /* 0x0000500a020085a7 */ /* 0x000f2400080010ff */
[----:B----4-:R-:W-:Y:S05]  /*d000*/  @!P0 BRA `(.L_x_229) ;  /* 0xfffffffc00f08947 */ /* 0x010fea000383ffff */
[----:B------:R-:W-:Y:S05]  /*d010*/  BRA `(.L_x_230) ;  /* 0xffffff8c006c7947 */ /* 0x000fea000383ffff */
.L_x_105:
[----:B--2---:R2:W4:Y:S02]  /*d020*/  SYNCS.PHASECHK.TRANS64.TRYWAIT P0, [R0+URZ+0x70], R2 ;  /* 0x00007002000075a7 */ /* 0x00452400080011ff */
[----:B----4-:R-:W-:Y:S05]  /*d030*/  @!P0 NANOSLEEP.SYNCS 0x989680 ;  /* 0x009896800000895d */ /* 0x010fea0003900000 */
[----:B------:R-:W4:Y:S02]  /*d040*/  @!P0 SYNCS.PHASECHK.TRANS64 P0, [R0+URZ+0x70], R2 ;  /* 0x00007002000085a7 */ /* 0x000f2400080010ff */
[----:B----4-:R-:W-:Y:S05]  /*d050*/  @!P0 BRA `(.L_x_105) ;  /* 0xfffffffc00f08947 */ /* 0x010fea000383ffff */
[----:B------:R-:W-:Y:S05]  /*d060*/  BRA `(.L_x_231) ;  /* 0xffffff9000387947 */ /* 0x000fea000383ffff */
.L_x_116:
[----:B-1----:R-:W-:Y:S04]  /*d070*/  MOV R2, UR43 ;  /* 0x0000002b00027c02 */ /* 0x002fe80008000f00 */
[----:B------:R1:W2:Y:S03]  /*d080*/  SYNCS.PHASECHK.TRANS64.TRYWAIT P0, [R2+URZ+0x20], R3 ;  /* 0x00002003020075a7 */ /* 0x0002a600080011ff */
[----:B--2---:R-:W-:Y:S05]  /*d090*/  @!P0 NANOSLEEP.SYNCS 0x989680 ;  /* 0x009896800000895d */ /* 0x004fea0003900000 */
[----:B------:R-:W2:Y:S02]  /*d0a0*/  @!P0 SYNCS.PHASECHK.TRANS64 P0, [R2+URZ+0x20], R3 ;  /* 0x00002003020085a7 */ /* 0x000ea400080010ff */
[----:B--2---:R-:W-:Y:S05]  /*d0b0*/  @!P0 BRA `(.L_x_116) ;  /* 0xfffffffc00ec8947 */ /* 0x004fea000383ffff */
[----:B------:R-:W-:Y:S05]  /*d0c0*/  BRA `(.L_x_115) ;  /* 0xffffffa000047947 */ /* 0x000fea000383ffff */
.L_x_118:
[----:B-1----:R1:W4:Y:S02]  /*d0d0*/  SYNCS.PHASECHK.TRANS64.TRYWAIT P1, [R110+URZ+0x90], R0 ;  /* 0x000090006e0075a7 */ /* 0x00232400080211ff */
[----:B----4-:R-:W-:Y:S05]  /*d0e0*/  @!P1 NANOSLEEP.SYNCS 0x989680 ;  /* 0x009896800000995d */ /* 0x010fea0003900000 */
[----:B------:R-:W4:Y:S02]  /*d0f0*/  @!P1 SYNCS.PHASECHK.TRANS64 P1, [R110+URZ+0x90], R0 ;  /* 0x000090006e0095a7 */ /* 0x000f2400080210ff */
[----:B----4-:R-:W-:Y:S05]  /*d100*/  @!P1 BRA `(.L_x_118) ;  /* 0xfffffffc00f09947 */ /* 0x010fea000383ffff */
[----:B------:R-:W-:Y:S05]  /*d110*/  BRA `(.L_x_117) ;  /* 0xffffffa0003c7947 */ /* 0x000fea000383ffff */
.L_x_127:
[----:B-1----:R1:W3:Y:S02]  /*d120*/  SYNCS.PHASECHK.TRANS64.TRYWAIT P0, [R2+URZ+0x20], R0 ;  /* 0x00002000020075a7 */ /* 0x0022e400080011ff */
[----:B---3--:R-:W-:Y:S05]  /*d130*/  @!P0 NANOSLEEP.SYNCS 0x989680 ;  /* 0x009896800000895d */ /* 0x008fea0003900000 */
[----:B------:R-:W3:Y:S02]  /*d140*/  @!P0 SYNCS.PHASECHK.TRANS64 P0, [R2+URZ+0x20], R0 ;  /* 0x00002000020085a7 */ /* 0x000ee400080010ff */
[----:B---3--:R-:W-:Y:S05]  /*d150*/  @!P0 BRA `(.L_x_127) ;  /* 0xfffffffc00f08947 */ /* 0x008fea000383ffff */
[----:B------:R-:W-:Y:S05]  /*d160*/  BRA `(.L_x_126) ;  /* 0xffffffa800687947 */ /* 0x000fea000383ffff */
.L_x_135:
[----:B-1----:R1:W2:Y:S02]  /*d170*/  SYNCS.PHASECHK.TRANS64.TRYWAIT P0, [R0+URZ+0x20], R6 ;  /* 0x00002006000075a7 */ /* 0x0022a400080011ff */
[----:B--2---:R-:W-:Y:S05]  /*d180*/  @!P0 NANOSLEEP.SYNCS 0x989680 ;  /* 0x009896800000895d */ /* 0x004fea0003900000 */
[----:B------:R-:W2:Y:S02]  /*d190*/  @!P0 SYNCS.PHASECHK.TRANS64 P0, [R0+URZ+0x20], R6 ;  /* 0x00002006000085a7 */ /* 0x000ea400080010ff */
[----:B--2---:R-:W-:Y:S05]  /*d1a0*/  @!P0 BRA `(.L_x_135) ;  /* 0xfffffffc00f08947 */ /* 0x004fea000383ffff */
[----:B------:R-:W-:Y:S05]  /*d1b0*/  BRA `(.L_x_134) ;  /* 0xffffffb000dc7947 */ /* 0x000fea000383ffff */
.L_x_143:
[----:B-1----:R1:W2:Y:S02]  /*d1c0*/  SYNCS.PHASECHK.TRANS64.TRYWAIT P0, [R0+URZ+0x20], R6 ;  /* 0x00002006000075a7 */ /* 0x0022a400080011ff */
[----:B--2---:R-:W-:Y:S05]  /*d1d0*/  @!P0 NANOSLEEP.SYNCS 0x989680 ;  /* 0x009896800000895d */ /* 0x004fea0003900000 */
[----:B------:R-:W2:Y:S02]  /*d1e0*/  @!P0 SYNCS.PHASECHK.TRANS64 P0, [R0+URZ+0x20], R6 ;  /* 0x00002006000085a7 */ /* 0x000ea400080010ff */
[----:B--2---:R-:W-:Y:S05]  /*d1f0*/  @!P0 BRA `(.L_x_143) ;  /* 0xfffffffc00f08947 */ /* 0x004fea000383ffff */
[----:B------:R-:W-:Y:S05]  /*d200*/  BRA `(.L_x_142) ;  /* 0xffffffbc00547947 */ /* 0x000fea000383ffff */
.L_x_151:
[----:B-1----:R1:W2:Y:S02]  /*d210*/  SYNCS.PHASECHK.TRANS64.TRYWAIT P0, [R0+URZ+0x20], R6 ;  /* 0x00002006000075a7 */ /* 0x0022a400080011ff */
[----:B--2---:R-:W-:Y:S05]  /*d220*/  @!P0 NANOSLEEP.SYNCS 0x989680 ;  /* 0x009896800000895d */ /* 0x004fea0003900000 */
[----:B------:R-:W2:Y:S02]  /*d230*/  @!P0 SYNCS.PHASECHK.TRANS64 P0, [R0+URZ+0x20], R6 ;  /* 0x00002006000085a7 */ /* 0x000ea400080010ff */
[----:B--2---:R-:W-:Y:S05]  /*d240*/  @!P0 BRA `(.L_x_151) ;  /* 0xfffffffc00f08947 */ /* 0x004fea000383ffff */
[----:B------:R-:W-:Y:S05]  /*d250*/  BRA `(.L_x_150) ;  /* 0xffffffc400d07947 */ /* 0x000fea000383ffff */
.L_x_159:
[----:B-1----:R1:W2:Y:S02]  /*d260*/  SYNCS.PHASECHK.TRANS64.TRYWAIT P0, [R0+URZ+0x20], R6 ;  /* 0x00002006000075a7 */ /* 0x0022a400080011ff */
[----:B--2---:R-:W-:Y:S05]  /*d270*/  @!P0 NANOSLEEP.SYNCS 0x989680 ;  /* 0x009896800000895d */ /* 0x004fea0003900000 */
[----:B------:R-:W2:Y:S02]  /*d280*/  @!P0 SYNCS.PHASECHK.TRANS64 P0, [R0+URZ+0x20], R6 ;  /* 0x00002006000085a7 */ /* 0x000ea400080010ff */
[----:B--2---:R-:W-:Y:S05]  /*d290*/  @!P0 BRA `(.L_x_159) ;  /* 0xfffffffc00f08947 */ /* 0x004fea000383ffff */
[----:B------:R-:W-:Y:S05]  /*d2a0*/  BRA `(.L_x_158) ;  /* 0xffffffd000607947 */ /* 0x000fea000383ffff */
.L_x_167:
[----:B-1----:R1:W2:Y:S02]  /*d2b0*/  SYNCS.PHASECHK.TRANS64.TRYWAIT P0, [R0+URZ+0x20], R6 ;  /* 0x00002006000075a7 */ /* 0x0022a400080011ff */
[----:B--2---:R-:W-:Y:S05]  /*d2c0*/  @!P0 NANOSLEEP.SYNCS 0x989680 ;  /* 0x009896800000895d */ /* 0x004fea0003900000 */
[----:B------:R-:W2:Y:S02]  /*d2d0*/  @!P0 SYNCS.PHASECHK.TRANS64 P0, [R0+URZ+0x20], R6 ;  /* 0x00002006000085a7 */ /* 0x000ea400080010ff */
[----:B--2---:R-:W-:Y:S05]  /*d2e0*/  @!P0 BRA `(.L_x_167) ;  /* 0xfffffffc00f08947 */ /* 0x004fea000383ffff */
[----:B------:R-:W-:Y:S05]  /*d2f0*/  BRA `(.L_x_166) ;  /* 0xffffffd800e47947 */ /* 0x000fea000383ffff */
.L_x_175:
[----:B--2---:R2:W3:Y:S02]  /*d300*/  SYNCS.PHASECHK.TRANS64.TRYWAIT P0, [R0+URZ+0x20], R117 ;  /* 0x00002075000075a7 */ /* 0x0044e400080011ff */
[----:B---3--:R-:W-:Y:S05]  /*d310*/  @!P0 NANOSLEEP.SYNCS 0x989680 ;  /* 0x009896800000895d */ /* 0x008fea0003900000 */
[----:B------:R-:W3:Y:S02]  /*d320*/  @!P0 SYNCS.PHASECHK.TRANS64 P0, [R0+URZ+0x20], R117 ;  /* 0x00002075000085a7 */ /* 0x000ee400080010ff */
[----:B---3--:R-:W-:Y:S05]  /*d330*/  @!P0 BRA `(.L_x_175) ;  /* 0xfffffffc00f08947 */ /* 0x008fea000383ffff */
[----:B------:R-:W-:Y:S05]  /*d340*/  BRA `(.L_x_174) ;  /* 0xffffffe400687947 */ /* 0x000fea000383ffff */
        .weak           $__internal_0_$__cuda_sm10x_tcgen05_guardrail_trap_col_being_dealloced_not_returned_by_alloc
        .type           $__internal_0_$__cuda_sm10x_tcgen05_guardrail_trap_col_being_dealloced_not_returned_by_alloc,@function
        .size           $__internal_0_$__cuda_sm10x_tcgen05_guardrail_trap_col_being_dealloced_not_returned_by_alloc,($__internal_1_$__cuda_sm10x_tcgen05_guardrail_trap_phase_invalid_during_alloc - $__internal_0_$__cuda_sm10x_tcgen05_guardrail_trap_col_being_dealloced_not_returned_by_alloc)
$__internal_0_$__cuda_sm10x_tcgen05_guardrail_trap_col_being_dealloced_not_returned_by_alloc:
[----:B------:R-:W-:Y:S05]  /*d350*/  BPT.TRAP 0x1 ;  /* 0x000000040000795c */ /* 0x000fea0000300000 */
[----:B------:R-:W-:-:S04]  /*d360*/  HFMA2 R3, -RZ, RZ, 0, 0 ;  /* 0x00000000ff037431 */ /* 0x000fc800000001ff */
[----:B------:R-:W-:Y:S05]  /*d370*/  RET.REL.NODEC R2 `(_ZN7cutlass13device_kernelINS_4gemm6kernel13GemmUniversalIN4cute5tupleIJiiiiEEENS1_10collective13CollectiveMmaINS1_35MainloopSm100TmaUmmaWarpSpecializedILi2ELi2ELi2ENS5_IJNS4_1CILi4EEENSA_ILi2EEENSA_ILi1EEEEEEEENS5_IJNSA_ILi256EEESG_NSA_ILi64EEEEEEfNS5_IJlSD_lEEEfSJ_NS4_8TiledMMAINS4_8MMA_AtomIJNS4_23SM100_MMA_TF32_2x1SM_SSINS_10tfloat32_tESN_fLi256ELi256ELNS4_4UMMA5MajorE0ELSP_0ELNSO_7ScaleInE0ELSQ_0EEEEEENS4_6LayoutINS5_IJSD_SD_SD_EEENS5_IJNSA_ILi0EEESV_SV_EEEEENS5_IJNS4_10UnderscoreESY_SY_EEEEENS4_28SM100_TMA_2SM_LOAD_MULTICASTENS4_14ComposedLayoutINS4_7SwizzleILi3ELi4ELi3EEENS4_18smem_ptr_flag_bitsILi32EEENST_INS5_IJNSA_ILi8EEENSA_ILi32EEEEEENS5_IJS18_SD_EEEEEEEvNS4_8identityES11_S1C_vS1D_EENS_8epilogue10collective18CollectiveEpilogueINS1F_23Sm100TmaWarpSpecializedILi4ELi2ELi32ELb1ELb0EEEJNS5_IJNSA_ILi128EEESG_SH_EEENS5_IJNST_IS1K_SD_EENST_IS18_SD_EEEEEfSJ_fSJ_NS1F_6fusion15FusionCallbacksIS1J_NS1P_17LinearCombinationIffffLNS_15FloatRoundStyleE2EEES1L_S1O_JEEENS4_5SM1004TMEM4LOAD26SM100_TMEM_LOAD_32dp32b32xENS4_13SM90_TMA_LOADES1C_NS4_39AutoVectorizingCopyWithAssumedAlignmentILi128EEENS4_14SM90_TMA_STOREES1C_S21_S21_EEEvvEEEEvNT_6ParamsE) ;  /* 0xffffff2c02207950 */ /* 0x000fea0003c3ffff */
        .weak           $__internal_1_$__cuda_sm10x_tcgen05_guardrail_trap_phase_invalid_during_alloc
        .type           $__internal_1_$__cuda_sm10x_tcgen05_guardrail_trap_phase_invalid_during_alloc,@function
        .size           $__internal_1_$__cuda_sm10x_tcgen05_guardrail_trap_phase_invalid_during_alloc,($__internal_2_$__cuda_sm10x_tcgen05_guardrail_trap_unallocated_columns_being_dealloced - $__internal_1_$__cuda_sm10x_tcgen05_guardrail_trap_phase_invalid_during_alloc)
$__internal_1_$__cuda_sm10x_tcgen05_guardrail_trap_phase_invalid_during_alloc:
[----:B------:R-:W-:Y:S05]  /*d380*/  BPT.TRAP 0x1 ;  /* 0x000000040000795c */ /* 0x000fea0000300000 */
[----:B------:R-:W-:-:S04]  /*d390*/  MOV R5, 0x0 ;  /* 0x0000000000057802 */ /* 0x000fc80000000f00 */
[----:B------:R-:W-:Y:S05]  /*d3a0*/  RET.REL.NODEC R4 `(_ZN7cutlass13device_kernelINS_4gemm6kernel13GemmUniversalIN4cute5tupleIJiiiiEEENS1_10collective13CollectiveMmaINS1_35MainloopSm100TmaUmmaWarpSpecializedILi2ELi2ELi2ENS5_IJNS4_1CILi4EEENSA_ILi2EEENSA_ILi1EEEEEEEENS5_IJNSA_ILi256EEESG_NSA_ILi64EEEEEEfNS5_IJlSD_lEEEfSJ_NS4_8TiledMMAINS4_8MMA_AtomIJNS4_23SM100_MMA_TF32_2x1SM_SSINS_10tfloat32_tESN_fLi256ELi256ELNS4_4UMMA5MajorE0ELSP_0ELNSO_7ScaleInE0ELSQ_0EEEEEENS4_6LayoutINS5_IJSD_SD_SD_EEENS5_IJNSA_ILi0EEESV_SV_EEEEENS5_IJNS4_10UnderscoreESY_SY_EEEEENS4_28SM100_TMA_2SM_LOAD_MULTICASTENS4_14ComposedLayoutINS4_7SwizzleILi3ELi4ELi3EEENS4_18smem_ptr_flag_bitsILi32EEENST_INS5_IJNSA_ILi8EEENSA_ILi32EEEEEENS5_IJS18_SD_EEEEEEEvNS4_8identityES11_S1C_vS1D_EENS_8epilogue10collective18CollectiveEpilogueINS1F_23Sm100TmaWarpSpecializedILi4ELi2ELi32ELb1ELb0EEEJNS5_IJNSA_ILi128EEESG_SH_EEENS5_IJNST_IS1K_SD_EENST_IS18_SD_EEEEEfSJ_fSJ_NS1F_6fusion15FusionCallbacksIS1J_NS1P_17LinearCombinationIffffLNS_15FloatRoundStyleE2EEES1L_S1O_JEEENS4_5SM1004TMEM4LOAD26SM100_TMEM_LOAD_32dp32b32xENS4_13SM90_TMA_LOADES1C_NS4_39AutoVectorizingCopyWithAssumedAlignmentILi128EEENS4_14SM90_TMA_STOREES1C_S21_S21_EEEvvEEEEvNT_6ParamsE) ;  /* 0xffffff2c04147950 */ /* 0x000fea0003c3ffff */
        .weak           $__internal_2_$__cuda_sm10x_tcgen05_guardrail_trap_unallocated_columns_being_dealloced
        .type           $__internal_2_$__cuda_sm10x_tcgen05_guardrail_trap_unallocated_columns_being_dealloced,@function
        .size           $__internal_2_$__cuda_sm10x_tcgen05_guardrail_trap_unallocated_columns_being_dealloced,(.L_x_233 - $__internal_2_$__cuda_sm10x_tcgen05_guardrail_trap_unallocated_columns_being_dealloced)
$__internal_2_$__cuda_sm10x_tcgen05_guardrail_trap_unallocated_columns_being_dealloced:
[----:B------:R-:W-:Y:S05]  /*d3b0*/  BPT.TRAP 0x1 ;  /* 0x000000040000795c */ /* 0x000fea0000300000 */
[----:B------:R-:W-:-:S04]  /*d3c0*/  HFMA2 R3, -RZ, RZ, 0, 0 ;  /* 0x00000000ff037431 */ /* 0x000fc800000001ff */
[----:B------:R-:W-:Y:S05]  /*d3d0*/  RET.REL.NODEC R2 `(_ZN7cutlass13device_kernelINS_4gemm6kernel13GemmUniversalIN4cute5tupleIJiiiiEEENS1_10collective13CollectiveMmaINS1_35MainloopSm100TmaUmmaWarpSpecializedILi2ELi2ELi2ENS5_IJNS4_1CILi4EEENSA_ILi2EEENSA_ILi1EEEEEEEENS5_IJNSA_ILi256EEESG_NSA_ILi64EEEEEEfNS5_IJlSD_lEEEfSJ_NS4_8TiledMMAINS4_8MMA_AtomIJNS4_23SM100_MMA_TF32_2x1SM_SSINS_10tfloat32_tESN_fLi256ELi256ELNS4_4UMMA5MajorE0ELSP_0ELNSO_7ScaleInE0ELSQ_0EEEEEENS4_6LayoutINS5_IJSD_SD_SD_EEENS5_IJNSA_ILi0EEESV_SV_EEEEENS5_IJNS4_10UnderscoreESY_SY_EEEEENS4_28SM100_TMA_2SM_LOAD_MULTICASTENS4_14ComposedLayoutINS4_7SwizzleILi3ELi4ELi3EEENS4_18smem_ptr_flag_bitsILi32EEENST_INS5_IJNSA_ILi8EEENSA_ILi32EEEEEENS5_IJS18_SD_EEEEEEEvNS4_8identityES11_S1C_vS1D_EENS_8epilogue10collective18CollectiveEpilogueINS1F_23Sm100TmaWarpSpecializedILi4ELi2ELi32ELb1ELb0EEEJNS5_IJNSA_ILi128EEESG_SH_EEENS5_IJNST_IS1K_SD_EENST_IS18_SD_EEEEEfSJ_fSJ_NS1F_6fusion15FusionCallbacksIS1J_NS1P_17LinearCombinationIffffLNS_15FloatRoundStyleE2EEES1L_S1O_JEEENS4_5SM1004TMEM4LOAD26SM100_TMEM_LOAD_32dp32b32xENS4_13SM90_TMA_LOADES1C_NS4_39AutoVectorizingCopyWithAssumedAlignmentILi128EEENS4_14SM90_TMA_STOREES1C_S21_S21_EEEvvEEEEvNT_6ParamsE) ;  /* 0xffffff2c02087950 */ /* 0x000fea0003c3ffff */
.L_x_232:
[----:B------:R-:W-:-:S00]  /*d3e0*/  BRA `(.L_x_232) ;  /* 0xfffffffc00fc7947 */ /* 0x000fc0000383ffff */
[----:B------:R-:W-:-:S00]  /*d3f0*/  NOP ;  /* 0x0000000000007918 */ /* 0x000fc00000000000 */
        /* <DEDUP_REMOVED lines=8> */
.L_x_233:


//--------------------- .nv.global.init           --------------------------
	.section	.nv.global.init,"aw",@progbits
.nv.global.init:
	.type		$str$27,@object
	.size		$str$27,($str$28 - $str$27)
$str$27:
        /*0000*/ 	.byte	0x28, 0x61, 0x64, 0x64, 0x72, 0x65, 0x73, 0x73, 0x20, 0x26, 0x20, 0x6d, 0x61, 0x73, 0x6b, 0x29
        /*0010*/ 	.byte	0x20, 0x3d, 0x3d, 0x20, 0x30, 0x00
	.type		$str$28,@object
	.size		$str$28,($str$26 - $str$28)
$str$28:
        /*0016*/ 	.byte	0x2f, 0x74, 0x6d, 0x70, 0x2f, 0x63, 0x75, 0x74, 0x6c, 0x61, 0x73, 0x73, 0x5f, 0x73, 0x77, 0x65
        /*0026*/ 	.byte	0x65, 0x70, 0x5f, 0x73, 0x72, 0x63, 0x2f, 0x69, 0x6e, 0x63, 0x6c, 0x75, 0x64, 0x65, 0x2f, 0x63
        /*0036*/ 	.byte	0x75, 0x74, 0x65, 0x2f, 0x70, 0x6f, 0x69, 0x6e, 0x74, 0x65, 0x72, 0x5f, 0x66, 0x6c, 0x61, 0x67
        /*0046*/ 	.byte	0x67, 0x65, 0x64, 0x2e, 0x68, 0x70, 0x70, 0x00
	.type		$str$26,@object
	.size		$str$26,($str$25 - $str$26)
$str$26:
        /*004e*/ 	.byte	0x2f, 0x74, 0x6d, 0x70, 0x2f, 0x63, 0x75, 0x74, 0x6c, 0x61, 0x73, 0x73, 0x5f, 0x73, 0x77, 0x65
        /*005e*/ 	.byte	0x65, 0x70, 0x5f, 0x73, 0x72, 0x63, 0x2f, 0x69, 0x6e, 0x63, 0x6c, 0x75, 0x64, 0x65, 0x2f, 0x63
        /*006e*/ 	.byte	0x75, 0x74, 0x65, 0x2f, 0x61, 0x74, 0x6f, 0x6d, 0x2f, 0x63, 0x6f, 0x70, 0x79, 0x5f, 0x74, 0x72
        /*007e*/ 	.byte	0x61, 0x69, 0x74, 0x73, 0x5f, 0x73, 0x6d, 0x31, 0x30, 0x30, 0x2e, 0x68, 0x70, 0x70, 0x00
	.type		$str$25,@object
	.size		$str$25,(__unnamed_1 - $str$25)
$str$25:
        /*008d*/ 	.byte	0x28, 0x28, 0x75, 0x69, 0x6e, 0x74, 0x33, 0x32, 0x5f, 0x74, 0x28, 0x74, 0x68, 0x72, 0x65, 0x61
        /*009d*/ 	.byte	0x64, 0x49, 0x64, 0x78, 0x2e, 0x78, 0x29, 0x20, 0x2f, 0x20, 0x33, 0x32, 0x29, 0x20, 0x25, 0x20
        /*00ad*/ 	.byte	0x34, 0x29, 0x20, 0x3d, 0x3d, 0x20, 0x28, 0x28, 0x28, 0x74, 0x6d, 0x65, 0x6d, 0x5f, 0x61, 0x64
        /*00bd*/ 	.byte	0x64, 0x72, 0x20, 0x3e, 0x3e, 0x20, 0x31, 0x36, 0x29, 0x20, 0x2f, 0x20, 0x33, 0x32, 0x29, 0x20
        /*00cd*/ 	.byte	0x25, 0x20, 0x34, 0x29, 0x00
	.type		__unnamed_1,@object
	.size		__unnamed_1,(__unnamed_2 - __unnamed_1)
__unnamed_1:
        /*00d2*/ 	.byte	0x61, 0x75, 0x74, 0x6f, 0x20, 0x63, 0x75, 0x74, 0x65, 0x3a, 0x3a, 0x61, 0x73, 0x5f, 0x70, 0x6f
        /* <DEDUP_REMOVED lines=23> */
        /*0252*/ 	.byte	0x43, 0x3c, 0x34, 0x30, 0x39, 0x36, 0x3e, 0x3e, 0x3e, 0x3e, 0x5d, 0x00
	.type		__unnamed_2,@object
	.size		__unnamed_2,(.L_2 - __unnamed_2)
__unnamed_2:
        /* <DEDUP_REMOVED lines=44> */
.L_2:


//--------------------- .nv.shared._ZN7cutlass13device_kernelINS_4gemm6kernel13GemmUniversalIN4cute5tupleIJiiiiEEENS1_10collective13CollectiveMmaINS1_35MainloopSm100TmaUmmaWarpSpecializedILi2ELi2ELi2ENS5_IJNS4_1CILi4EEENSA_ILi2EEENSA_ILi1EEEEEEEENS5_IJNSA_ILi256EEESG_NSA_ILi64EEEEEEfNS5_IJlSD_lEEEfSJ_NS4_8TiledMMAINS4_8MMA_AtomIJNS4_23SM100_MMA_TF32_2x1SM_SSINS_10tfloat32_tESN_fLi256ELi256ELNS4_4UMMA5MajorE0ELSP_0ELNSO_7ScaleInE0ELSQ_0EEEEEENS4_6LayoutINS5_IJSD_SD_SD_EEENS5_IJNSA_ILi0EEESV_SV_EEEEENS5_IJNS4_10UnderscoreESY_SY_EEEEENS4_28SM100_TMA_2SM_LOAD_MULTICASTENS4_14ComposedLayoutINS4_7SwizzleILi3ELi4ELi3EEENS4_18smem_ptr_flag_bitsILi32EEENST_INS5_IJNSA_ILi8EEENSA_ILi32EEEEEENS5_IJS18_SD_EEEEEEEvNS4_8identityES11_S1C_vS1D_EENS_8epilogue10collective18CollectiveEpilogueINS1F_23Sm100TmaWarpSpecializedILi4ELi2ELi32ELb1ELb0EEEJNS5_IJNSA_ILi128EEESG_SH_EEENS5_IJNST_IS1K_SD_EENST_IS18_SD_EEEEEfSJ_fSJ_NS1F_6fusion15FusionCallbacksIS1J_NS1P_17LinearCombinationIffffLNS_15FloatRoundStyleE2EEES1L_S1O_JEEENS4_5SM1004TMEM4LOAD26SM100_TMEM_LOAD_32dp32b32xENS4_13SM90_TMA_LOADES1C_NS4_39AutoVectorizingCopyWithAssumedAlignmentILi128EEENS4_14SM90_TMA_STOREES1C_S21_S21_EEEvvEEEEvNT_6ParamsE --------------------------
	.section	.nv.shared._ZN7cutlass13device_kernelINS_4gemm6kernel13GemmUniversalIN4cute5tupleIJiiiiEEENS1_10collective13CollectiveMmaINS1_35MainloopSm100TmaUmmaWarpSpecializedILi2ELi2ELi2ENS5_IJNS4_1CILi4EEENSA_ILi2EEENSA_ILi1EEEEEEEENS5_IJNSA_ILi256EEESG_NSA_ILi64EEEEEEfNS5_IJlSD_lEEEfSJ_NS4_8TiledMMAINS4_8MMA_AtomIJNS4_23SM100_MMA_TF32_2x1SM_SSINS_10tfloat32_tESN_fLi256ELi256ELNS4_4UMMA5MajorE0ELSP_0ELNSO_7ScaleInE0ELSQ_0EEEEEENS4_6LayoutINS5_IJSD_SD_SD_EEENS5_IJNSA_ILi0EEESV_SV_EEEEENS5_IJNS4_10UnderscoreESY_SY_EEEEENS4_28SM100_TMA_2SM_LOAD_MULTICASTENS4_14ComposedLayoutINS4_7SwizzleILi3ELi4ELi3EEENS4_18smem_ptr_flag_bitsILi32EEENST_INS5_IJNSA_ILi8EEENSA_ILi32EEEEEENS5_IJS18_SD_EEEEEEEvNS4_8identityES11_S1C_vS1D_EENS_8epilogue10collective18CollectiveEpilogueINS1F_23Sm100TmaWarpSpecializedILi4ELi2ELi32ELb1ELb0EEEJNS5_IJNSA_ILi128EEESG_SH_EEENS5_IJNST_IS1K_SD_EENST_IS18_SD_EEEEEfSJ_fSJ_NS1F_6fusion15FusionCallbacksIS1J_NS1P_17LinearCombinationIffffLNS_15FloatRoundStyleE2EEES1L_S1O_JEEENS4_5SM1004TMEM4LOAD26SM100_TMEM_LOAD_32dp32b32xENS4_13SM90_TMA_LOADES1C_NS4_39AutoVectorizingCopyWithAssumedAlignmentILi128EEENS4_14SM90_TMA_STOREES1C_S21_S21_EEEvvEEEEvNT_6ParamsE,"aw",@nobits
	.sectionflags	@""
	.align	16
	.zero		1024


//--------------------- .nv.shared.reserved.0     --------------------------
	.section	.nv.shared.reserved.0,"aw",@nobits
	.weak		__nv_reservedSMEM_offset_0_alias
	.size		__nv_reservedSMEM_offset_0_alias, 0, 64
	.other		__nv_reservedSMEM_offset_0_alias,@"STO_CUDA_RESERVED_SHARED STV_DEFAULT"
__nv_reservedSMEM_offset_0_alias:
	.zero		0
.nv.shared.reserved.0:
	.zero		64
	.weak		__nv_reservedSMEM_tcgen05_partition
	.type		__nv_reservedSMEM_tcgen05_partition,@object
	.size		__nv_reservedSMEM_tcgen05_partition,(.L_0 - __nv_reservedSMEM_tcgen05_partition)
__nv_reservedSMEM_tcgen05_partition:
	.zero		32
.L_0:


//--------------------- .nv.global                --------------------------
	.section	.nv.global,"aw",@nobits
.nv.global:
	.type		_ZN40_INTERNAL_bdb5ab6f_4_k_cu_8826e36e_195194cute1_E,@object
	.size		_ZN40_INTERNAL_bdb5ab6f_4_k_cu_8826e36e_195194cute1_E,(_ZN40_INTERNAL_bdb5ab6f_4_k_cu_8826e36e_195194cuda3std3__45__cpo6cbeginE - _ZN40_INTERNAL_bdb5ab6f_4_k_cu_8826e36e_195194cute1_E)
_ZN40_INTERNAL_bdb5ab6f_4_k_cu_8826e36e_195194cute1_E:
	.zero		1
	.type		_ZN40_INTERNAL_bdb5ab6f_4_k_cu_8826e36e_195194cuda3std3__45__cpo6cbeginE,@object
	.size		_ZN40_INTERNAL_bdb5ab6f_4_k_cu_8826e36e_195194cuda3std3__45__cpo6cbeginE,(_ZN40_INTERNAL_bdb5ab6f_4_k_cu_8826e36e_195194cuda3std3__48in_placeE - _ZN40_INTERNAL_bdb5ab6f_4_k_cu_8826e36e_195194cuda3std3__45__cpo6cbeginE)
_ZN40_INTERNAL_bdb5ab6f_4_k_cu_8826e36e_195194cuda3std3__45__cpo6cbeginE:
	.zero		1
	.type		_ZN40_INTERNAL_bdb5ab6f_4_k_cu_8826e36e_195194cuda3std3__48in_placeE,@object
	.size		_ZN40_INTERNAL_bdb5ab6f_4_k_cu_8826e36e_195194cuda3std3__48in_placeE,(_ZN40_INTERNAL_bdb5ab6f_4_k_cu_8826e36e_195194cuda3std6ranges3__45__cpo9iter_moveE - _ZN40_INTERNAL_bdb5ab6f_4_k_cu_8826e36e_195194cuda3std3__48in_placeE)
_ZN40_INTERNAL_bdb5ab6f_4_k_cu_8826e36e_195194cuda3std3__48in_placeE:
	.zero		1
	.type		_ZN40_INTERNAL_bdb5ab6f_4_k_cu_8826e36e_195194cuda3std6ranges3__45__cpo9iter_moveE,@object
	.size		_ZN40_INTERNAL_bdb5ab6f_4_k_cu_8826e36e_195194cuda3std6ranges3__45__cpo9iter_moveE,(_ZN40_INTERNAL_bdb5ab6f_4_k_cu_8826e36e_195194cuda3std3__45__cpo5beginE - _ZN40_INTERNAL_bdb5ab6f_4_k_cu_8826e36e_195194cuda3std6ranges3__45__cpo9iter_moveE)
_ZN40_INTERNAL_bdb5ab6f_4_k_cu_8826e36e_195194cuda3std6ranges3__45__cpo9iter_moveE:
	.zero		1
	.type		_ZN40_INTERNAL_bdb5ab6f_4_k_cu_8826e36e_195194cuda3std3__45__cpo5beginE,@object
	.size		_ZN40_INTERNAL_bdb5ab6f_4_k_cu_8826e36e_195194cuda3std3__45__cpo5beginE,(_ZN40_INTERNAL_bdb5ab6f_4_k_cu_8826e36e_195194cuda3std3__442_GLOBAL__N__bdb5ab6f_4_k_cu_8826e36e_195196ignoreE - _ZN40_INTERNAL_bdb5ab6f_4_k_cu_8826e36e_195194cuda3std3__45__cpo5beginE)
_ZN40_INTERNAL_bdb5ab6f_4_k_cu_8826e36e_195194cuda3std3__45__cpo5beginE:
	.zero		1
	.type		_ZN40_INTERNAL_bdb5ab6f_4_k_cu_8826e36e_195194cuda3std3__442_GLOBAL__N__bdb5ab6f_4_k_cu_8826e36e_195196ignoreE,@object
	.size		_ZN40_INTERNAL_bdb5ab6f_4_k_cu_8826e36e_195194cuda3std3__442_GLOBAL__N__bdb5ab6f_4_k_cu_8826e36e_195196ignoreE,(_ZN40_INTERNAL_bdb5ab6f_4_k_cu_8826e36e_195194cute7productE - _ZN40_INTERNAL_bdb5ab6f_4_k_cu_8826e36e_195194cuda3std3__442_GLOBAL__N__bdb5ab6f_4_k_cu_8826e36e_195196ignoreE)
_ZN40_INTERNAL_bdb5ab6f_4_k_cu_8826e36e_195194cuda3std3__442_GLOBAL__N__bdb5ab6f_4_k_cu_8826e36e_195196ignoreE:
	.zero		1
	.type		_ZN40_INTERNAL_bdb5ab6f_4_k_cu_8826e36e_195194cute7productE,@object
	.size		_ZN40_INTERNAL_bdb5ab6f_4_k_cu_8826e36e_195194cute7productE,(_ZN40_INTERNAL_bdb5ab6f_4_k_cu_8826e36e_195194cuda3std3__45__cpo3endE - _ZN40_INTERNAL_bdb5ab6f_4_k_cu_8826e36e_195194cute7productE)
_ZN40_INTERNAL_bdb5ab6f_4_k_cu_8826e36e_195194cute7productE:
	.zero		1
	.type		_ZN40_INTERNAL_bdb5ab6f_4_k_cu_8826e36e_195194cuda3std3__45__cpo3endE,@object
	.size		_ZN40_INTERNAL_bdb5ab6f_4_k_cu_8826e36e_195194cuda3std3__45__cpo3endE,(_ZN40_INTERNAL_bdb5ab6f_4_k_cu_8826e36e_195194cuda3std3__419piecewise_constructE - _ZN40_INTERNAL_bdb5ab6f_4_k_cu_8826e36e_195194cuda3std3__45__cpo3endE)
_ZN40_INTERNAL_bdb5ab6f_4_k_cu_8826e36e_195194cuda3std3__45__cpo3endE:
	.zero		1
	.type		_ZN40_INTERNAL_bdb5ab6f_4_k_cu_8826e36e_195194cuda3std3__419piecewise_constructE,@object
	.size		_ZN40_INTERNAL_bdb5ab6f_4_k_cu_8826e36e_195194cuda3std3__419piecewise_constructE,(_ZN40_INTERNAL_bdb5ab6f_4_k_cu_8826e36e_195194cuda3std3__45__cpo4cendE - _ZN40_INTERNAL_bdb5ab6f_4_k_cu_8826e36e_195194cuda3std3__419piecewise_constructE)
_ZN40_INTERNAL_bdb5ab6f_4_k_cu_8826e36e_195194cuda3std3__419piecewise_constructE:
	.zero		1
	.type		_ZN40_INTERNAL_bdb5ab6f_4_k_cu_8826e36e_195194cuda3std3__45__cpo4cendE,@object
	.size		_ZN40_INTERNAL_bdb5ab6f_4_k_cu_8826e36e_195194cuda3std3__45__cpo4cendE,(_ZN40_INTERNAL_bdb5ab6f_4_k_cu_8826e36e_195194cuda3std6ranges3__45__cpo4swapE - _ZN40_INTERNAL_bdb5ab6f_4_k_cu_8826e36e_195194cuda3std3__45__cpo4cendE)
_ZN40_INTERNAL_bdb5ab6f_4_k_cu_8826e36e_195194cuda3std3__45__cpo4cendE:
	.zero		1
	.type		_ZN40_INTERNAL_bdb5ab6f_4_k_cu_8826e36e_195194cuda3std6ranges3__45__cpo4swapE,@object
	.size		_ZN40_INTERNAL_bdb5ab6f_4_k_cu_8826e36e_195194cuda3std6ranges3__45__cpo4swapE,(.L_10 - _ZN40_INTERNAL_bdb5ab6f_4_k_cu_8826e36e_195194cuda3std6ranges3__45__cpo4swapE)
_ZN40_INTERNAL_bdb5ab6f_4_k_cu_8826e36e_195194cuda3std6ranges3__45__cpo4swapE:
	.zero		1
.L_10:


//--------------------- .nv.constant0._ZN7cutlass13device_kernelINS_4gemm6kernel13GemmUniversalIN4cute5tupleIJiiiiEEENS1_10collective13CollectiveMmaINS1_35MainloopSm100TmaUmmaWarpSpecializedILi2ELi2ELi2ENS5_IJNS4_1CILi4EEENSA_ILi2EEENSA_ILi1EEEEEEEENS5_IJNSA_ILi256EEESG_NSA_ILi64EEEEEEfNS5_IJlSD_lEEEfSJ_NS4_8TiledMMAINS4_8MMA_AtomIJNS4_23SM100_MMA_TF32_2x1SM_SSINS_10tfloat32_tESN_fLi256ELi256ELNS4_4UMMA5MajorE0ELSP_0ELNSO_7ScaleInE0ELSQ_0EEEEEENS4_6LayoutINS5_IJSD_SD_SD_EEENS5_IJNSA_ILi0EEESV_SV_EEEEENS5_IJNS4_10UnderscoreESY_SY_EEEEENS4_28SM100_TMA_2SM_LOAD_MULTICASTENS4_14ComposedLayoutINS4_7SwizzleILi3ELi4ELi3EEENS4_18smem_ptr_flag_bitsILi32EEENST_INS5_IJNSA_ILi8EEENSA_ILi32EEEEEENS5_IJS18_SD_EEEEEEEvNS4_8identityES11_S1C_vS1D_EENS_8epilogue10collective18CollectiveEpilogueINS1F_23Sm100TmaWarpSpecializedILi4ELi2ELi32ELb1ELb0EEEJNS5_IJNSA_ILi128EEESG_SH_EEENS5_IJNST_IS1K_SD_EENST_IS18_SD_EEEEEfSJ_fSJ_NS1F_6fusion15FusionCallbacksIS1J_NS1P_17LinearCombinationIffffLNS_15FloatRoundStyleE2EEES1L_S1O_JEEENS4_5SM1004TMEM4LOAD26SM100_TMEM_LOAD_32dp32b32xENS4_13SM90_TMA_LOADES1C_NS4_39AutoVectorizingCopyWithAssumedAlignmentILi128EEENS4_14SM90_TMA_STOREES1C_S21_S21_EEEvvEEEEvNT_6ParamsE --------------------------
	.section	.nv.constant0._ZN7cutlass13device_kernelINS_4gemm6kernel13GemmUniversalIN4cute5tupleIJiiiiEEENS1_10collective13CollectiveMmaINS1_35MainloopSm100TmaUmmaWarpSpecializedILi2ELi2ELi2ENS5_IJNS4_1CILi4EEENSA_ILi2EEENSA_ILi1EEEEEEEENS5_IJNSA_ILi256EEESG_NSA_ILi64EEEEEEfNS5_IJlSD_lEEEfSJ_NS4_8TiledMMAINS4_8MMA_AtomIJNS4_23SM100_MMA_TF32_2x1SM_SSINS_10tfloat32_tESN_fLi256ELi256ELNS4_4UMMA5MajorE0ELSP_0ELNSO_7ScaleInE0ELSQ_0EEEEEENS4_6LayoutINS5_IJSD_SD_SD_EEENS5_IJNSA_ILi0EEESV_SV_EEEEENS5_IJNS4_10UnderscoreESY_SY_EEEEENS4_28SM100_TMA_2SM_LOAD_MULTICASTENS4_14ComposedLayoutINS4_7SwizzleILi3ELi4ELi3EEENS4_18smem_ptr_flag_bitsILi32EEENST_INS5_IJNSA_ILi8EEENSA_ILi32EEEEEENS5_IJS18_SD_EEEEEEEvNS4_8identityES11_S1C_vS1D_EENS_8epilogue10collective18CollectiveEpilogueINS1F_23Sm100TmaWarpSpecializedILi4ELi2ELi32ELb1ELb0EEEJNS5_IJNSA_ILi128EEESG_SH_EEENS5_IJNST_IS1K_SD_EENST_IS18_SD_EEEEEfSJ_fSJ_NS1F_6fusion15FusionCallbacksIS1J_NS1P_17LinearCombinationIffffLNS_15FloatRoundStyleE2EEES1L_S1O_JEEENS4_5SM1004TMEM4LOAD26SM100_TMEM_LOAD_32dp32b32xENS4_13SM90_TMA_LOADES1C_NS4_39AutoVectorizingCopyWithAssumedAlignmentILi128EEENS4_14SM90_TMA_STOREES1C_S21_S21_EEEvvEEEEvNT_6ParamsE,"a",@progbits
	.sectionflags	@""
	.align	4
.nv.constant0._ZN7cutlass13device_kernelINS_4gemm6kernel13GemmUniversalIN4cute5tupleIJiiiiEEENS1_10collective13CollectiveMmaINS1_35MainloopSm100TmaUmmaWarpSpecializedILi2ELi2ELi2ENS5_IJNS4_1CILi4EEENSA_ILi2EEENSA_ILi1EEEEEEEENS5_IJNSA_ILi256EEESG_NSA_ILi64EEEEEEfNS5_IJlSD_lEEEfSJ_NS4_8TiledMMAINS4_8MMA_AtomIJNS4_23SM100_MMA_TF32_2x1SM_SSINS_10tfloat32_tESN_fLi256ELi256ELNS4_4UMMA5MajorE0ELSP_0ELNSO_7ScaleInE0ELSQ_0EEEEEENS4_6LayoutINS5_IJSD_SD_SD_EEENS5_IJNSA_ILi0EEESV_SV_EEEEENS5_IJNS4_10UnderscoreESY_SY_EEEEENS4_28SM100_TMA_2SM_LOAD_MULTICASTENS4_14ComposedLayoutINS4_7SwizzleILi3ELi4ELi3EEENS4_18smem_ptr_flag_bitsILi32EEENST_INS5_IJNSA_ILi8EEENSA_ILi32EEEEEENS5_IJS18_SD_EEEEEEEvNS4_8identityES11_S1C_vS1D_EENS_8epilogue10collective18CollectiveEpilogueINS1F_23Sm100TmaWarpSpecializedILi4ELi2ELi32ELb1ELb0EEEJNS5_IJNSA_ILi128EEESG_SH_EEENS5_IJNST_IS1K_SD_EENST_IS18_SD_EEEEEfSJ_fSJ_NS1F_6fusion15FusionCallbacksIS1J_NS1P_17LinearCombinationIffffLNS_15FloatRoundStyleE2EEES1L_S1O_JEEENS4_5SM1004TMEM4LOAD26SM100_TMEM_LOAD_32dp32b32xENS4_13SM90_TMA_LOADES1C_NS4_39AutoVectorizingCopyWithAssumedAlignmentILi128EEENS4_14SM90_TMA_STOREES1C_S21_S21_EEEvvEEEEvNT_6ParamsE:
	.zero		2944


//--------------------- SYMBOLS --------------------------

	.type		.nv.reservedSmem.offset0,@object
	.size		.nv.reservedSmem.offset0,0x4
	.type		.nv.reservedSmem.cap,@object
	.size		.nv.reservedSmem.cap,0x4
	.type		__assertfail,@function
